	.target	sm_100a

	.elftype	@"ET_EXEC"


//--------------------- .note.nv.tkinfo           --------------------------
	.section	.note.nv.tkinfo,"",@"SHT_NOTE"
	.sectionflags	@"SHF_NOTE_NV_TKINFO"
	.tkinfo
        /*0018*/ 	.word	0x00000081
        /*0030*/ 	.string	""
        /*0030*/ 	.string	"ptxas-blackwell"
        /*0030*/ 	.string	"Cuda compilation tools, release 12.9, V12.9.86"
        /*0030*/ 	.string	"Build cuda_12.9.r12.9/compiler.36037853_0"
        /*0030*/ 	.string	"-v  -suppress-debug-info  -lineinfo  -arch sm_100a "



//--------------------- .note.nv.cuver            --------------------------
	.section	.note.nv.cuver,"",@"SHT_NOTE"
	.sectionflags	@"SHF_NOTE_NV_CUVER"
        /*0018*/ 	.short	0x0001
        /*001a*/ 	.short	0x0064
        /*001c*/ 	.short	0x0001
        /*001e*/ 	.short	0x0000
        /*0020*/ 	.short	0x0001
        /*0022*/ 	.short	0x0000


//--------------------- .nv.info                  --------------------------
	.section	.nv.info,"",@"SHT_CUDA_INFO"
	.align	4


	//----- nvinfo : EIATTR_REGCOUNT
	.align		4
        /*0000*/ 	.byte	0x04, 0x2f
        /*0002*/ 	.short	(.L_4 - .L_3)
	.align		4
.L_3:
        /*0004*/ 	.word	index@(gluon_tcgen05)
        /*0008*/ 	.word	0x00000018


	//----- nvinfo : EIATTR_FRAME_SIZE
	.align		4
.L_4:
        /*000c*/ 	.byte	0x04, 0x11
        /*000e*/ 	.short	(.L_6 - .L_5)
	.align		4
.L_5:
        /*0010*/ 	.word	index@($__internal_2_$__cuda_sm10x_tcgen05_guardrail_trap_unallocated_columns_being_dealloced)
        /*0014*/ 	.word	0x00000000


	//----- nvinfo : EIATTR_FRAME_SIZE
	.align		4
.L_6:
        /*0018*/ 	.byte	0x04, 0x11
        /*001a*/ 	.short	(.L_8 - .L_7)
	.align		4
.L_7:
        /*001c*/ 	.word	index@($__internal_1_$__cuda_sm10x_tcgen05_guardrail_trap_phase_invalid_during_alloc)
        /*0020*/ 	.word	0x00000000


	//----- nvinfo : EIATTR_FRAME_SIZE
	.align		4
.L_8:
        /*0024*/ 	.byte	0x04, 0x11
        /*0026*/ 	.short	(.L_10 - .L_9)
	.align		4
.L_9:
        /*0028*/ 	.word	index@($__internal_0_$__cuda_sm10x_tcgen05_guardrail_trap_col_being_dealloced_not_returned_by_alloc)
        /*002c*/ 	.word	0x00000000


	//----- nvinfo : EIATTR_FRAME_SIZE
	.align		4
.L_10:
        /*0030*/ 	.byte	0x04, 0x11
        /*0032*/ 	.short	(.L_12 - .L_11)
	.align		4
.L_11:
        /*0034*/ 	.word	index@(gluon_tcgen05)
        /*0038*/ 	.word	0x00000000


	//----- nvinfo : EIATTR_MIN_STACK_SIZE
	.align		4
.L_12:
        /*003c*/ 	.byte	0x04, 0x12
        /*003e*/ 	.short	(.L_14 - .L_13)
	.align		4
.L_13:
        /*0040*/ 	.word	index@(gluon_tcgen05)
        /*0044*/ 	.word	0x00000000
.L_14:


//--------------------- .nv.info.gluon_tcgen05    --------------------------
	.section	.nv.info.gluon_tcgen05,"",@"SHT_CUDA_INFO"
	.sectionflags	@""
	.align	4


	//----- nvinfo : EIATTR_CUDA_API_VERSION
	.align		4
        /*0000*/ 	.byte	0x04, 0x37
        /*0002*/ 	.short	(.L_16 - .L_15)
.L_15:
        /*0004*/ 	.word	0x00000081


	//----- nvinfo : EIATTR_KPARAM_INFO
	.align		4
.L_16:
        /*0008*/ 	.byte	0x04, 0x17
        /*000a*/ 	.short	(.L_18 - .L_17)
.L_17:
        /*000c*/ 	.word	0x00000000
        /*0010*/ 	.short	0x000a
        /*0012*/ 	.short	0x0048
        /*0014*/ 	.byte	0x00, 0xf4, 0x21, 0x00


	//----- nvinfo : EIATTR_KPARAM_INFO
	.align		4
.L_18:
        /*0018*/ 	.byte	0x04, 0x17
        /*001a*/ 	.short	(.L_20 - .L_19)
.L_19:
        /*001c*/ 	.word	0x00000000
        /*0020*/ 	.short	0x0009
        /*0022*/ 	.short	0x0040
        /*0024*/ 	.byte	0x00, 0xf4, 0x21, 0x00


	//----- nvinfo : EIATTR_KPARAM_INFO
	.align		4
.L_20:
        /*0028*/ 	.byte	0x04, 0x17
        /*002a*/ 	.short	(.L_22 - .L_21)
.L_21:
        /*002c*/ 	.word	0x00000000
        /*0030*/ 	.short	0x0008
        /*0032*/ 	.short	0x0038
        /*0034*/ 	.byte	0x00, 0xf0, 0x21, 0x00


	//----- nvinfo : EIATTR_KPARAM_INFO
	.align		4
.L_22:
        /*0038*/ 	.byte	0x04, 0x17
        /*003a*/ 	.short	(.L_24 - .L_23)
.L_23:
        /*003c*/ 	.word	0x00000000
        /*0040*/ 	.short	0x0007
        /*0042*/ 	.short	0x0030
        /*0044*/ 	.byte	0x00, 0xf0, 0x21, 0x00


	//----- nvinfo : EIATTR_KPARAM_INFO
	.align		4
.L_24:
        /*0048*/ 	.byte	0x04, 0x17
        /*004a*/ 	.short	(.L_26 - .L_25)
.L_25:
        /*004c*/ 	.word	0x00000000
        /*0050*/ 	.short	0x0006
        /*0052*/ 	.short	0x0028
        /*0054*/ 	.byte	0x00, 0xf0, 0x21, 0x00


	//----- nvinfo : EIATTR_KPARAM_INFO
	.align		4
.L_26:
        /*0058*/ 	.byte	0x04, 0x17
        /*005a*/ 	.short	(.L_28 - .L_27)
.L_27:
        /*005c*/ 	.word	0x00000000
        /*0060*/ 	.short	0x0005
        /*0062*/ 	.short	0x0020
        /*0064*/ 	.byte	0x00, 0xf0, 0x11, 0x00


	//----- nvinfo : EIATTR_KPARAM_INFO
	.align		4
.L_28:
        /*0068*/ 	.byte	0x04, 0x17
        /*006a*/ 	.short	(.L_30 - .L_29)
.L_29:
        /*006c*/ 	.word	0x00000000
        /*0070*/ 	.short	0x0004
        /*0072*/ 	.short	0x001c
        /*0074*/ 	.byte	0x00, 0xf0, 0x11, 0x00


	//----- nvinfo : EIATTR_KPARAM_INFO
	.align		4
.L_30:
        /*0078*/ 	.byte	0x04, 0x17
        /*007a*/ 	.short	(.L_32 - .L_31)
.L_31:
        /*007c*/ 	.word	0x00000000
        /*0080*/ 	.short	0x0003
        /*0082*/ 	.short	0x0018
        /*0084*/ 	.byte	0x00, 0xf0, 0x11, 0x00


	//----- nvinfo : EIATTR_KPARAM_INFO
	.align		4
.L_32:
        /*0088*/ 	.byte	0x04, 0x17
        /*008a*/ 	.short	(.L_34 - .L_33)
.L_33:
        /*008c*/ 	.word	0x00000000
        /*0090*/ 	.short	0x0002
        /*0092*/ 	.short	0x0010
        /*0094*/ 	.byte	0x00, 0xf4, 0x21, 0x00


	//----- nvinfo : EIATTR_KPARAM_INFO
	.align		4
.L_34:
        /*0098*/ 	.byte	0x04, 0x17
        /*009a*/ 	.short	(.L_36 - .L_35)
.L_35:
        /*009c*/ 	.word	0x00000000
        /*00a0*/ 	.short	0x0001
        /*00a2*/ 	.short	0x0008
        /*00a4*/ 	.byte	0x00, 0xf4, 0x21, 0x00


	//----- nvinfo : EIATTR_KPARAM_INFO
	.align		4
.L_36:
        /*00a8*/ 	.byte	0x04, 0x17
        /*00aa*/ 	.short	(.L_38 - .L_37)
.L_37:
        /*00ac*/ 	.word	0x00000000
        /*00b0*/ 	.short	0x0000
        /*00b2*/ 	.short	0x0000
        /*00b4*/ 	.byte	0x00, 0xf4, 0x21, 0x00


	//----- nvinfo : EIATTR_AT_ENTRY_FRAGMENTS
	.align		4
.L_38:
        /*00b8*/ 	.byte	0x04, 0x4f
        /*00ba*/ 	.short	(.L_40 - .L_39)


	//   ....[0]....
.L_39:
        /*00bc*/ 	.word	0x00000004


	//----- nvinfo : EIATTR_RESERVED_SMEM_USED
	.align		4
.L_40:
        /*00c0*/ 	.byte	0x01, 0x41
	.zero		2


	//----- nvinfo : EIATTR_SPARSE_MMA_MASK
	.align		4
        /*00c4*/ 	.byte	0x03, 0x50
        /*00c6*/ 	.short	0x0000


	//----- nvinfo : EIATTR_TCGEN05_1CTA_USED
	.align		4
        /*00c8*/ 	.byte	0x01, 0x51
	.zero		2


	//----- nvinfo : EIATTR_MAXREG_COUNT
	.align		4
        /*00cc*/ 	.byte	0x03, 0x1b
        /*00ce*/ 	.short	0x00ff


	//----- nvinfo : EIATTR_NUM_BARRIERS
	.align		4
        /*00d0*/ 	.byte	0x02, 0x4c
        /*00d2*/ 	.byte	0x01
	.zero		1


	//----- nvinfo : EIATTR_INT_WARP_WIDE_INSTR_OFFSETS
	.align		4
        /*00d4*/ 	.byte	0x04, 0x31
        /*00d6*/ 	.short	(.L_42 - .L_41)


	//   ....[0]....
.L_41:
        /*00d8*/ 	.word	0x00001670


	//   ....[1]....
        /*00dc*/ 	.word	0x00001690


	//   ....[2]....
        /*00e0*/ 	.word	0x00001710


	//   ....[3]....
        /*00e4*/ 	.word	0x000019e0


	//   ....[4]....
        /*00e8*/ 	.word	0x000019f0


	//   ....[5]....
        /*00ec*/ 	.word	0x00001a00


	//   ....[6]....
        /*00f0*/ 	.word	0x00001a10


	//   ....[7]....
        /*00f4*/ 	.word	0x00001c90


	//   ....[8]....
        /*00f8*/ 	.word	0x00001ca0


	//   ....[9]....
        /*00fc*/ 	.word	0x00001e10


	//   ....[10]....
        /*0100*/ 	.word	0x00001e60


	//   ....[11]....
        /*0104*/ 	.word	0x00001e70


	//   ....[12]....
        /*0108*/ 	.word	0x00001ea0


	//   ....[13]....
        /*010c*/ 	.word	0x000020b0


	//   ....[14]....
        /*0110*/ 	.word	0x000020c0


	//   ....[15]....
        /*0114*/ 	.word	0x00002430


	//   ....[16]....
        /*0118*/ 	.word	0x00002440


	//   ....[17]....
        /*011c*/ 	.word	0x000026f0


	//   ....[18]....
        /*0120*/ 	.word	0x00002740


	//----- nvinfo : EIATTR_COOP_GROUP_MASK_REGIDS
	.align		4
.L_42:
        /*0124*/ 	.byte	0x04, 0x29
        /*0126*/ 	.short	(.L_44 - .L_43)


	//   ....[0]....
.L_43:
        /*0128*/ 	.word	0xffffffff


	//   ....[1]....
        /*012c*/ 	.word	0xffffffff


	//   ....[2]....
        /*0130*/ 	.word	0xffffffff


	//   ....[3]....
        /*0134*/ 	.word	0xffffffff


	//   ....[4]....
        /*0138*/ 	.word	0xffffffff


	//   ....[5]....
        /*013c*/ 	.word	0xffffffff


	//   ....[6]....
        /*0140*/ 	.word	0xffffffff


	//   ....[7]....
        /*0144*/ 	.word	0xffffffff


	//   ....[8]....
        /*0148*/ 	.word	0xffffffff


	//   ....[9]....
        /*014c*/ 	.word	0xffffffff


	//----- nvinfo : EIATTR_COOP_GROUP_INSTR_OFFSETS
	.align		4
.L_44:
        /*0150*/ 	.byte	0x04, 0x28
        /*0152*/ 	.short	(.L_46 - .L_45)


	//   ....[0]....
.L_45:
        /*0154*/ 	.word	0x00000050


	//   ....[1]....
        /*0158*/ 	.word	0x00000310


	//   ....[2]....
        /*015c*/ 	.word	0x000004f0


	//   ....[3]....
        /*0160*/ 	.word	0x00000980


	//   ....[4]....
        /*0164*/ 	.word	0x00000ac0


	//   ....[5]....
        /*0168*/ 	.word	0x00000fa0


	//   ....[6]....
        /*016c*/ 	.word	0x000010e0


	//   ....[7]....
        /*0170*/ 	.word	0x00001530


	//   ....[8]....
        /*0174*/ 	.word	0x00002580


	//   ....[9]....
        /*0178*/ 	.word	0x000027f0


	//----- nvinfo : EIATTR_VRC_CTA_INIT_COUNT
	.align		4
.L_46:
        /*017c*/ 	.byte	0x02, 0x4a
        /*017e*/ 	.byte	0x80
	.zero		1


	//----- nvinfo : EIATTR_MBARRIER_INSTR_OFFSETS
	.align		4
        /*0180*/ 	.byte	0x04, 0x39
        /*0182*/ 	.short	(.L_48 - .L_47)


	//   ....[0]....
.L_47:
        /*0184*/ 	.word	0x00001730
        /*0188*/ 	.word	0x000000ff
        /*018c*/ 	.word	0x00006000
        /*0190*/ 	.short	0x0100
        /*0192*/ 	.byte	0x08
	.zero		1


	//   ....[1]....
        /*0194*/ 	.word	0x00001740
        /*0198*/ 	.word	0x000000ff
        /*019c*/ 	.word	0x00006020
        /*01a0*/ 	.short	0x0100
        /*01a2*/ 	.byte	0x08
	.zero		1


	//   ....[2]....
        /*01a4*/ 	.word	0x000017f0
        /*01a8*/ 	.word	0x000000ff
        /*01ac*/ 	.word	0x00006008
        /*01b0*/ 	.short	0x0100
        /*01b2*/ 	.byte	0x08
	.zero		1


	//   ....[3]....
        /*01b4*/ 	.word	0x00001800
        /*01b8*/ 	.word	0x000000ff
        /*01bc*/ 	.word	0x00006028
        /*01c0*/ 	.short	0x0100
        /*01c2*/ 	.byte	0x08
	.zero		1


	//   ....[4]....
        /*01c4*/ 	.word	0x00001910
        /*01c8*/ 	.word	0x000000ff
        /*01cc*/ 	.word	0x00006010
        /*01d0*/ 	.short	0x0100
        /*01d2*/ 	.byte	0x08
	.zero		1


	//   ....[5]....
        /*01d4*/ 	.word	0x00001920
        /*01d8*/ 	.word	0x000000ff
        /*01dc*/ 	.word	0x00006030
        /*01e0*/ 	.short	0x0100
        /*01e2*/ 	.byte	0x08
	.zero		1


	//   ....[6]....
        /*01e4*/ 	.word	0x00001af0
        /*01e8*/ 	.word	0x000000ff
        /*01ec*/ 	.word	0x00006000
        /*01f0*/ 	.short	0x010a
        /*01f2*/ 	.byte	0x08
	.zero		1


	//   ....[7]....
        /*01f4*/ 	.word	0x00001cf0
        /*01f8*/ 	.word	0x000000ff
        /*01fc*/ 	.word	0x00006020
        /*0200*/ 	.short	0x010a
        /*0202*/ 	.byte	0x08
	.zero		1


	//   ....[8]....
        /*0204*/ 	.word	0x00001f10
        /*0208*/ 	.word	0x000000ff
        /*020c*/ 	.word	0x00006000
        /*0210*/ 	.short	0x010a
        /*0212*/ 	.byte	0x1c
	.zero		1


	//   ....[9]....
        /*0214*/ 	.word	0x00002100
        /*0218*/ 	.word	0x000000ff
        /*021c*/ 	.word	0x00006020
        /*0220*/ 	.short	0x010a
        /*0222*/ 	.byte	0x1c
	.zero		1


	//   ....[10]....
        /*0224*/ 	.word	0x000021d0
        /*0228*/ 	.word	0x000000ff
        /*022c*/ 	.word	0x00006000
        /*0230*/ 	.short	0x0108
        /*0232*/ 	.byte	0x08
	.zero		1


	//   ....[11]....
        /*0234*/ 	.word	0x000021e0
        /*0238*/ 	.word	0x000000ff
        /*023c*/ 	.word	0x00006020
        /*0240*/ 	.short	0x0108
        /*0242*/ 	.byte	0x08
	.zero		1


	//   ....[12]....
        /*0244*/ 	.word	0x00002230
        /*0248*/ 	.word	0x000000ff
        /*024c*/ 	.word	0x00006008
        /*0250*/ 	.short	0x0108
        /*0252*/ 	.byte	0x08
	.zero		1


	//   ....[13]....
        /*0254*/ 	.word	0x00002240
        /*0258*/ 	.word	0x000000ff
        /*025c*/ 	.word	0x00006028
        /*0260*/ 	.short	0x0108
        /*0262*/ 	.byte	0x08
	.zero		1


	//   ....[14]....
        /*0264*/ 	.word	0x00002290
        /*0268*/ 	.word	0x000000ff
        /*026c*/ 	.word	0x00006010
        /*0270*/ 	.short	0x0108
        /*0272*/ 	.byte	0x08
	.zero		1


	//   ....[15]....
        /*0274*/ 	.word	0x000022a0
        /*0278*/ 	.word	0x000000ff
        /*027c*/ 	.word	0x00006030
        /*0280*/ 	.short	0x0108
        /*0282*/ 	.byte	0x08
	.zero		1


	//   ....[16]....
        /*0284*/ 	.word	0x00002810
        /*0288*/ 	.word	0x000000ff
        /*028c*/ 	.word	0x00006000
        /*0290*/ 	.short	0x010a
        /*0292*/ 	.byte	0x08
	.zero		1


	//   ....[17]....
        /*0294*/ 	.word	0x00002840
        /*0298*/ 	.word	0x000000ff
        /*029c*/ 	.word	0x00006020
        /*02a0*/ 	.short	0x010a
        /*02a2*/ 	.byte	0x08
	.zero		1


	//   ....[18]....
        /*02a4*/ 	.word	0x00002870
        /*02a8*/ 	.word	0x000000ff
        /*02ac*/ 	.word	0x00006000
        /*02b0*/ 	.short	0x010a
        /*02b2*/ 	.byte	0x1c
	.zero		1


	//   ....[19]....
        /*02b4*/ 	.word	0x000028a0
        /*02b8*/ 	.word	0x000000ff
        /*02bc*/ 	.word	0x00006020
        /*02c0*/ 	.short	0x010a
        /*02c2*/ 	.byte	0x1c
	.zero		1


	//----- nvinfo : EIATTR_NUM_MBARRIERS
	.align		4
.L_48:
        /*02c4*/ 	.byte	0x03, 0x38
        /*02c6*/ 	.short	0x0006


	//----- nvinfo : EIATTR_EXIT_INSTR_OFFSETS
	.align		4
        /*02c8*/ 	.byte	0x04, 0x1c
        /*02ca*/ 	.short	(.L_50 - .L_49)


	//   ....[0]....
.L_49:
        /*02cc*/ 	.word	0x00002800


	//----- nvinfo : EIATTR_REQNTID
	.align		4
.L_50:
        /*02d0*/ 	.byte	0x04, 0x10
        /*02d2*/ 	.short	(.L_52 - .L_51)
.L_51:
        /*02d4*/ 	.word	0x00000100
        /*02d8*/ 	.word	0x00000001
        /*02dc*/ 	.word	0x00000001


	//----- nvinfo : EIATTR_CRS_STACK_SIZE
	.align		4
.L_52:
        /*02e0*/ 	.byte	0x04, 0x1e
        /*02e2*/ 	.short	(.L_54 - .L_53)
.L_53:
        /*02e4*/ 	.word	0x00000000


	//----- nvinfo : EIATTR_CBANK_PARAM_SIZE
	.align		4
.L_54:
        /*02e8*/ 	.byte	0x03, 0x19
        /*02ea*/ 	.short	0x0050


	//----- nvinfo : EIATTR_PARAM_CBANK
	.align		4
        /*02ec*/ 	.byte	0x04, 0x0a
        /*02ee*/ 	.short	(.L_56 - .L_55)
	.align		4
.L_55:
        /*02f0*/ 	.word	index@(.nv.constant0.gluon_tcgen05)
        /*02f4*/ 	.short	0x0380
        /*02f6*/ 	.short	0x0050


	//----- nvinfo : EIATTR_SW_WAR
	.align		4
.L_56:
        /*02f8*/ 	.byte	0x04, 0x36
        /*02fa*/ 	.short	(.L_58 - .L_57)
.L_57:
        /*02fc*/ 	.word	0x00000008
.L_58:


//--------------------- .nv.compat                --------------------------
	.section	.nv.compat,"",@"SHT_CUDA_COMPAT_INFO"
	.align	4
        /*0000*/ 	.byte	0x02, 0x02, 0x02, 0x00, 0x02, 0x05, 0x05, 0x00, 0x02, 0x03, 0x03, 0x00, 0x02, 0x06, 0x01, 0x00


//--------------------- .nv.callgraph             --------------------------
	.section	.nv.callgraph,"",@"SHT_CUDA_CALLGRAPH"
	.align	4
	.sectionentsize	8
	.align		4
        /*0000*/ 	.word	0x00000000
	.align		4
        /*0004*/ 	.word	0xffffffff
	.align		4
        /*0008*/ 	.word	0x00000000
	.align		4
        /*000c*/ 	.word	0xfffffffe
	.align		4
        /*0010*/ 	.word	0x00000000
	.align		4
        /*0014*/ 	.word	0xfffffffd
	.align		4
        /*0018*/ 	.word	0x00000000
	.align		4
        /*001c*/ 	.word	0xfffffffc


//--------------------- .text.gluon_tcgen05       --------------------------
	.section	.text.gluon_tcgen05,"ax",@progbits
	.align	128
        .global         gluon_tcgen05
        .type           gluon_tcgen05,@function
        .size           gluon_tcgen05,(.L_x_82 - gluon_tcgen05)
        .other          gluon_tcgen05,@"STO_CUDA_ENTRY STV_DEFAULT"
gluon_tcgen05:
.text.gluon_tcgen05:
[----:B------:R-:W1:Y:S01]  /*0000*/  LDC R1, c[0x0][0x37c] ;  /* 0x0000df00ff017b82 */ /* 0x000e620000000800 */
[----:B------:R-:W2:Y:S02]  /*0010*/  S2R R0, SR_TID.X ;  /* 0x0000000000007919 */ /* 0x000ea40000002100 */
[----:B--2---:R-:W-:-:S13]  /*0020*/  ISETP.GE.U32.AND P2, PT, R0, 0x20, PT ;  /* 0x000000200000780c */ /* 0x004fda0003f46070 */
[----:B------:R-:W-:Y:S05]  /*0030*/  @P2 BRA `(.L_x_0) ;  /* 0x0000000000b82947 */ /* 0x000fea0003800000 */
[----:B------:R-:W2:Y:S01]  /*0040*/  S2UR UR6, SR_CgaCtaId ;  /* 0x00000000000679c3 */ /* 0x000ea20000008800 */
[----:B------:R-:W-:Y:S01]  /*0050*/  NOP ;  /* 0x0000000000007918 */ /* 0x000fe20000000000 */
[----:B------:R-:W-:Y:S02]  /*0060*/  UMOV UR4, 0x40 ;  /* 0x0000004000047882 */ /* 0x000fe40000000000 */
[----:B--2---:R-:W-:-:S09]  /*0070*/  ULEA UR4, UR6, UR4, 0x18 ;  /* 0x0000000406047291 */ /* 0x004fd2000f8ec0ff */
[----:B------:R-:W2:Y:S01]  /*0080*/  LDS.U8 R2, [UR4] ;  /* 0x00000004ff027984 */ /* 0x000ea20008000000 */
[----:B------:R-:W-:Y:S02]  /*0090*/  UMOV UR4, 0x400 ;  /* 0x0000040000047882 */ /* 0x000fe40000000000 */
[----:B------:R-:W-:Y:S01]  /*00a0*/  ULEA UR4, UR6, UR4, 0x18 ;  /* 0x0000000406047291 */ /* 0x000fe2000f8ec0ff */
[----:B--2---:R-:W-:-:S13]  /*00b0*/  ISETP.NE.AND P0, PT, R2, RZ, PT ;  /* 0x000000ff0200720c */ /* 0x004fda0003f05270 */
[----:B------:R-:W-:Y:S05]  /*00c0*/  @P0 BRA `(.L_x_1) ;  /* 0x00000000007c0947 */ /* 0x000fea0003800000 */
[----:B------:R-:W-:-:S13]  /*00d0*/  ELECT P0, URZ, PT ;  /* 0x0000000000ff782f */ /* 0x000fda0003800000 */
[----:B------:R-:W-:Y:S05]  /*00e0*/  @!P0 BRA `(.L_x_2) ;  /* 0x0000000000848947 */ /* 0x000fea0003800000 */
[----:B------:R-:W-:Y:S01]  /*00f0*/  UMOV UR5, 0x2 ;  /* 0x0000000200057882 */ /* 0x000fe20000000000 */
[----:B------:R-:W-:Y:S02]  /*0100*/  IMAD.MOV.U32 R5, RZ, RZ, 0x1 ;  /* 0x00000001ff057424 */ /* 0x000fe400078e00ff */
[----:B------:R-:W-:Y:S02]  /*0110*/  IMAD.MOV.U32 R3, RZ, RZ, 0x3 ;  /* 0x00000003ff037424 */ /* 0x000fe400078e00ff */
[----:B------:R-:W-:Y:S04]  /*0120*/  DEPBAR.LE SB2, 0x36 ;  /* 0x0000ad800000791a */ /* 0x000fe80000000000 */
[----:B------:R-:W2:Y:S02]  /*0130*/  UTCATOMSWS.FIND_AND_SET.ALIGN UP0, UR5, UR5 ;  /* 0x00000005000575e3 */ /* 0x000ea40008000800 */
[----:B--2---:R-:W-:-:S04]  /*0140*/  PLOP3.LUT P0, PT, PT, PT, UP0, 0x80, 0x8 ;  /* 0x000000000008781c */ /* 0x004fc80003f0f008 */
[----:B------:R-:W-:-:S04]  /*0150*/  SEL R2, RZ, 0xffffffff, !P0 ;  /* 0xffffffffff027807 */ /* 0x000fc80004000000 */
[----:B------:R-:W-:Y:S01]  /*0160*/  ISETP.NE.AND P0, PT, R2, RZ, PT ;  /* 0x000000ff0200720c */ /* 0x000fe20003f05270 */
[----:B------:R-:W-:-:S12]  /*0170*/  IMAD.U32 R2, RZ, RZ, UR5 ;  /* 0x00000005ff027e24 */ /* 0x000fd8000f8e00ff */
[----:B------:R-:W-:Y:S05]  /*0180*/  @P0 BRA `(.L_x_3) ;  /* 0x0000000000240947 */ /* 0x000fea0003800000 */
.L_x_4:
[----:B------:R-:W-:Y:S05]  /*0190*/  NANOSLEEP 0x64 ;  /* 0x000000640000795d */ /* 0x000fea0003800000 */
[----:B------:R-:W-:-:S05]  /*01a0*/  UMOV UR5, 0x2 ;  /* 0x0000000200057882 */ /* 0x000fca0000000000 */
[----:B------:R-:W-:Y:S04]  /*01b0*/  DEPBAR.LE SB2, 0x36 ;  /* 0x0000ad800000791a */ /* 0x000fe80000000000 */
[----:B------:R-:W2:Y:S02]  /*01c0*/  UTCATOMSWS.FIND_AND_SET.ALIGN UP0, UR5, UR5 ;  /* 0x00000005000575e3 */ /* 0x000ea40008000800 */
[----:B--2---:R-:W-:-:S04]  /*01d0*/  PLOP3.LUT P0, PT, PT, PT, UP0, 0x80, 0x8 ;  /* 0x000000000008781c */ /* 0x004fc80003f0f008 */
[----:B------:R-:W-:-:S04]  /*01e0*/  SEL R2, RZ, 0xffffffff, !P0 ;  /* 0xffffffffff027807 */ /* 0x000fc80004000000 */
[----:B------:R-:W-:Y:S01]  /*01f0*/  ISETP.NE.AND P0, PT, R2, RZ, PT ;  /* 0x000000ff0200720c */ /* 0x000fe20003f05270 */
[----:B------:R-:W-:-:S12]  /*0200*/  IMAD.U32 R2, RZ, RZ, UR5 ;  /* 0x00000005ff027e24 */ /* 0x000fd8000f8e00ff */
[----:B------:R-:W-:Y:S05]  /*0210*/  @!P0 BRA `(.L_x_4) ;  /* 0xfffffffc00dc8947 */ /* 0x000fea000383ffff */
.L_x_3:
[C---:B------:R-:W-:Y:S01]  /*0220*/  VIADD R4, R2.reuse, 0x10 ;  /* 0x0000001002047836 */ /* 0x040fe20000000000 */
[----:B------:R-:W-:Y:S01]  /*0230*/  UMOV UR5, 0x50 ;  /* 0x0000005000057882 */ /* 0x000fe20000000000 */
[----:B------:R-:W-:Y:S01]  /*0240*/  SHF.L.U32 R3, R3, R2, RZ ;  /* 0x0000000203037219 */ /* 0x000fe200000006ff */
[----:B------:R-:W-:Y:S01]  /*0250*/  ULEA UR5, UR6, UR5, 0x18 ;  /* 0x0000000506057291 */ /* 0x000fe2000f8ec0ff */
[----:B------:R-:W-:Y:S01]  /*0260*/  IMAD.SHL.U32 R2, R2, 0x20, RZ ;  /* 0x0000002002027824 */ /* 0x000fe200078e00ff */
[----:B------:R-:W-:-:S04]  /*0270*/  SHF.L.U32 R4, R5, R4, RZ ;  /* 0x0000000405047219 */ /* 0x000fc800000006ff */
[----:B------:R-:W-:-:S05]  /*0280*/  LOP3.LUT R3, R4, R3, RZ, 0xfc, !PT ;  /* 0x0000000304037212 */ /* 0x000fca00078efcff */
[----:B------:R2:W-:Y:S04]  /*0290*/  ATOMS.OR RZ, [UR5], R3 ;  /* 0x00000003ffff798c */ /* 0x0005e8000b000005 */
[----:B------:R2:W-:Y:S01]  /*02a0*/  STS [UR4], R2 ;  /* 0x00000002ff007988 */ /* 0x0005e20008000804 */
[----:B------:R-:W-:Y:S05]  /*02b0*/  BRA `(.L_x_2) ;  /* 0x0000000000107947 */ /* 0x000fea0003800000 */
.L_x_1:
[----:B------:R-:W-:Y:S01]  /*02c0*/  IMAD.MOV.U32 R3, RZ, RZ, -0x1 ;  /* 0xffffffffff037424 */ /* 0x000fe200078e00ff */
[----:B------:R-:W-:-:S04]  /*02d0*/  MOV R2, 0x300 ;  /* 0x0000030000027802 */ /* 0x000fc80000000f00 */
[----:B------:R2:W-:Y:S03]  /*02e0*/  STS [UR4], R3 ;  /* 0x00000003ff007988 */ /* 0x0005e60008000804 */
[----:B-12---:R-:W-:Y:S05]  /*02f0*/  CALL.REL.NOINC `($__internal_1_$__cuda_sm10x_tcgen05_guardrail_trap_phase_invalid_during_alloc) ;  /* 0x0000002400807944 */ /* 0x006fea0003c00000 */
.L_x_2:
[----:B------:R-:W-:Y:S05]  /*0300*/  WARPSYNC.ALL ;  /* 0x0000000000007948 */ /* 0x000fea0003800000 */
[----:B------:R-:W-:Y:S01]  /*0310*/  NOP ;  /* 0x0000000000007918 */ /* 0x000fe20000000000 */
.L_x_0:
[----:B------:R-:W3:Y:S08]  /*0320*/  S2UR UR4, SR_CgaCtaId ;  /* 0x00000000000479c3 */ /* 0x000ef00000008800 */
[----:B------:R-:W-:Y:S01]  /*0330*/  BAR.SYNC.DEFER_BLOCKING 0x0 ;  /* 0x0000000000007b1d */ /* 0x000fe20000010000 */
[----:B------:R-:W-:-:S05]  /*0340*/  LOP3.LUT R20, R0, 0xff, RZ, 0xc0, !PT ;  /* 0x000000ff00147812 */ /* 0x000fca00078ec0ff */
[----:B------:R-:W-:Y:S02]  /*0350*/  UMOV UR8, 0x400 ;  /* 0x0000040000087882 */ /* 0x000fe40000000000 */
[----:B------:R-:W4:Y:S08]  /*0360*/  LDC R8, c[0x0][0x3a0] ;  /* 0x0000e800ff087b82 */ /* 0x000f300000000800 */
[----:B------:R-:W5:Y:S01]  /*0370*/  S2UR UR9, SR_CTAID.Y ;  /* 0x00000000000979c3 */ /* 0x000f620000002600 */
[----:B---3--:R-:W-:-:S09]  /*0380*/  ULEA UR8, UR4, UR8, 0x18 ;  /* 0x0000000804087291 */ /* 0x008fd2000f8ec0ff */
[----:B------:R-:W3:Y:S01]  /*0390*/  LDS R5, [UR8] ;  /* 0x00000008ff057984 */ /* 0x000ee20008000800 */
[----:B------:R-:W-:Y:S06]  /*03a0*/  BAR.SYNC.DEFER_BLOCKING 0x0 ;  /* 0x0000000000007b1d */ /* 0x000fec0000010000 */
[----:B------:R-:W-:Y:S05]  /*03b0*/  @P2 BRA `(.L_x_5) ;  /* 0x0000000000182947 */ /* 0x000fea0003800000 */
[----:B------:R-:W-:Y:S01]  /*03c0*/  ELECT P0, URZ, PT ;  /* 0x0000000000ff782f */ /* 0x000fe20003800000 */
[----:B--2---:R-:W-:Y:S01]  /*03d0*/  IMAD.MOV.U32 R2, RZ, RZ, 0x1 ;  /* 0x00000001ff027424 */ /* 0x004fe200078e00ff */
[----:B------:R-:W-:Y:S01]  /*03e0*/  UMOV UR5, 0x40 ;  /* 0x0000004000057882 */ /* 0x000fe20000000000 */
[----:B------:R-:W-:Y:S01]  /*03f0*/  UVIRTCOUNT.DEALLOC.SMPOOL 0x80 ;  /* 0x000000800000784c */ /* 0x000fe20000000000 */
[----:B------:R-:W-:-:S09]  /*0400*/  ULEA UR5, UR4, UR5, 0x18 ;  /* 0x0000000504057291 */ /* 0x000fd2000f8ec0ff */
[----:B------:R2:W-:Y:S03]  /*0410*/  @P0 STS.U8 [UR5], R2 ;  /* 0x00000002ff000988 */ /* 0x0005e60008000005 */
.L_x_5:
[----:B------:R-:W2:Y:S01]  /*0420*/  S2UR UR4, SR_CTAID.Z ;  /* 0x00000000000479c3 */ /* 0x000ea20000002700 */
[----:B------:R-:W5:Y:S01]  /*0430*/  LDCU UR5, c[0x0][0x370] ;  /* 0x00006e00ff0577ac */ /* 0x000f620008000800 */
[----:B------:R-:W-:Y:S01]  /*0440*/  ISETP.GE.U32.AND P0, PT, R20, 0x20, PT ;  /* 0x000000201400780c */ /* 0x000fe20003f06070 */
[----:B----4-:R-:W-:Y:S01]  /*0450*/  VIADD R4, R8, 0xffffffff ;  /* 0xffffffff08047836 */ /* 0x010fe20000000000 */
[C---:B------:R-:W-:Y:S01]  /*0460*/  ISETP.NE.U32.AND P3, PT, R20.reuse, RZ, PT ;  /* 0x000000ff1400720c */ /* 0x040fe20003f65070 */
[----:B------:R-:W2:Y:S02]  /*0470*/  LDCU UR6, c[0x0][0x374] ;  /* 0x00006e80ff0677ac */ /* 0x000ea40008000800 */
[----:B--2---:R-:W-:Y:S01]  /*0480*/  LEA R2, R20, UR8, 0x2 ;  /* 0x0000000814027c11 */ /* 0x004fe2000f8e10ff */
[----:B------:R-:W-:Y:S01]  /*0490*/  BSSY.RECONVERGENT B0, `(.L_x_6) ;  /* 0x0000015000007945 */ /* 0x000fe20003800200 */
[----:B------:R-:W5:Y:S01]  /*04a0*/  S2UR UR7, SR_CTAID.X ;  /* 0x00000000000779c3 */ /* 0x000f620000002500 */
[----:B------:R-:W2:Y:S01]  /*04b0*/  LDCU.64 UR20, c[0x0][0x3c0] ;  /* 0x00007800ff1477ac */ /* 0x000ea20008000a00 */
[----:B---3--:R-:W-:-:S04]  /*04c0*/  R2UR UR23, R5 ;  /* 0x00000000051772ca */ /* 0x008fc800000e0000 */
[----:B------:R3:W-:Y:S02]  /*04d0*/  @!P0 STS [R2], RZ ;  /* 0x000000ff02008388 */ /* 0x0007e40000000800 */
[----:B------:R-:W4:Y:S01]  /*04e0*/  LDC R3, c[0x0][0x398] ;  /* 0x0000e600ff037b82 */ /* 0x000f220000000800 */
[----:B------:R-:W-:Y:S01]  /*04f0*/  NOP ;  /* 0x0000000000007918 */ /* 0x000fe20000000000 */
[----:B------:R3:W-:Y:S01]  /*0500*/  @!P3 STS [UR8+0x20], R4 ;  /* 0x00002004ff00b988 */ /* 0x0007e20008000808 */
[----:B-----5:R-:W-:-:S04]  /*0510*/  UIMAD UR4, UR4, UR6, UR9 ;  /* 0x00000006040472a4 */ /* 0x020fc8000f8e0209 */
[----:B------:R-:W-:-:S04]  /*0520*/  UIMAD UR4, UR4, UR5, UR7 ;  /* 0x00000005040472a4 */ /* 0x000fc8000f8e0207 */
[----:B------:R-:W-:-:S04]  /*0530*/  UIMAD UR4, UR4, 0x180, URZ ;  /* 0x00000180040478a4 */ /* 0x000fc8000f8e02ff */
[----:B--2---:R-:W-:Y:S01]  /*0540*/  UIADD3 UR24, UP0, UPT, UR4, UR20, URZ ;  /* 0x0000001404187290 */ /* 0x004fe2000ff1e0ff */
[----:B----4-:R-:W-:-:S03]  /*0550*/  VIADD R3, R3, 0xffffffff ;  /* 0xffffffff03037836 */ /* 0x010fc60000000000 */
[----:B------:R-:W-:Y:S01]  /*0560*/  ULEA.HI.X.SX32 UR25, UR4, UR21, 0x1, UP0 ;  /* 0x0000001504197291 */ /* 0x000fe200080f0eff */
[----:B---3--:R-:W-:Y:S11]  /*0570*/  @P3 BRA `(.L_x_7) ;  /* 0x0000000000183947 */ /* 0x008ff60003800000 */
[----:B------:R-:W2:Y:S01]  /*0580*/  LDS R5, [UR8+0x8] ;  /* 0x00000808ff057984 */ /* 0x000ea20008000800 */
[----:B------:R-:W3:Y:S01]  /*0590*/  LDC.64 R10, c[0x0][0x380] ;  /* 0x0000e000ff0a7b82 */ /* 0x000ee20000000a00 */
[----:B------:R-:W-:Y:S02]  /*05a0*/  IMAD.MOV.U32 R6, RZ, RZ, 0x70 ;  /* 0x00000070ff067424 */ /* 0x000fe400078e00ff */
[----:B---3--:R3:W-:Y:S03]  /*05b0*/  STS.64 [UR8], R10 ;  /* 0x0000000aff007988 */ /* 0x0087e60008000a08 */
[----:B--2---:R-:W-:-:S05]  /*05c0*/  LOP3.LUT R5, R5, 0x10, R6, 0xd8, !PT ;  /* 0x0000001005057812 */ /* 0x004fca00078ed806 */
[----:B------:R3:W-:Y:S02]  /*05d0*/  STS [UR8+0x8], R5 ;  /* 0x00000805ff007988 */ /* 0x0007e40008000808 */
.L_x_7:
[----:B------:R-:W-:Y:S05]  /*05e0*/  BSYNC.RECONVERGENT B0 ;  /* 0x0000000000007941 */ /* 0x000fea0003800200 */
.L_x_6:
[----:B------:R-:W-:Y:S04]  /*05f0*/  BSSY.RECONVERGENT B0, `(.L_x_8) ;  /* 0x000000a000007945 */ /* 0x000fe80003800200 */
[----:B------:R-:W-:Y:S05]  /*0600*/  @P3 BRA `(.L_x_9) ;  /* 0x0000000000203947 */ /* 0x000fea0003800000 */
[----:B---3--:R-:W2:Y:S01]  /*0610*/  LDS R5, [UR8+0x34] ;  /* 0x00003408ff057984 */ /* 0x008ea20008000800 */
[----:B------:R-:W-:Y:S02]  /*0620*/  IMAD.MOV.U32 R6, RZ, RZ, 0x3f000000 ;  /* 0x3f000000ff067424 */ /* 0x000fe400078e00ff */
[----:B------:R-:W-:Y:S01]  /*0630*/  @!P3 IMAD.MOV.U32 R7, RZ, RZ, 0x3f ;  /* 0x0000003fff07b424 */ /* 0x000fe200078e00ff */
[----:B------:R-:W3:Y:S02]  /*0640*/  @!P3 LDS R10, [UR8+0x38] ;  /* 0x00003808ff0ab984 */ /* 0x000ee40008000800 */
[----:B--2---:R-:W-:Y:S02]  /*0650*/  LOP3.LUT R5, R5, 0xff000000, R6, 0xb8, !PT ;  /* 0xff00000005057812 */ /* 0x004fe400078eb806 */
[----:B---3--:R-:W-:-:S03]  /*0660*/  @!P3 LOP3.LUT R6, R10, 0xff, R7, 0xb8, !PT ;  /* 0x000000ff0a06b812 */ /* 0x008fc600078eb807 */
[----:B------:R2:W-:Y:S04]  /*0670*/  STS [UR8+0x34], R5 ;  /* 0x00003405ff007988 */ /* 0x0005e80008000808 */
[----:B------:R2:W-:Y:S02]  /*0680*/  @!P3 STS [UR8+0x38], R6 ;  /* 0x00003806ff00b988 */ /* 0x0005e40008000808 */
.L_x_9:
[----:B------:R-:W-:Y:S05]  /*0690*/  BSYNC.RECONVERGENT B0 ;  /* 0x0000000000007941 */ /* 0x000fea0003800200 */
.L_x_8:
[----:B------:R-:W-:Y:S04]  /*06a0*/  BSSY.RECONVERGENT B0, `(.L_x_10) ;  /* 0x000000a000007945 */ /* 0x000fe80003800200 */
[----:B------:R-:W-:Y:S05]  /*06b0*/  @P3 BRA `(.L_x_11) ;  /* 0x0000000000203947 */ /* 0x000fea0003800000 */
[----:B--23--:R-:W2:Y:S01]  /*06c0*/  LDS R5, [UR8+0x1c] ;  /* 0x00001c08ff057984 */ /* 0x00cea20008000800 */
[----:B------:R-:W3:Y:S03]  /*06d0*/  LDC.64 R6, c[0x0][0x3a8] ;  /* 0x0000ea00ff067b82 */ /* 0x000ee60000000a00 */
[----:B------:R4:W-:Y:S01]  /*06e0*/  STS [UR8+0x24], R3 ;  /* 0x00002403ff007988 */ /* 0x0009e20008000808 */
[--C-:B---3--:R-:W-:Y:S02]  /*06f0*/  SHF.R.U32.HI R10, RZ, 0x4, R7.reuse ;  /* 0x00000004ff0a7819 */ /* 0x108fe40000011607 */
[----:B------:R-:W-:-:S05]  /*0700*/  SHF.R.U64 R6, R6, 0x4, R7 ;  /* 0x0000000406067819 */ /* 0x000fca0000001207 */
[----:B------:R4:W-:Y:S01]  /*0710*/  STS [UR8+0xc], R6 ;  /* 0x00000c06ff007988 */ /* 0x0009e20008000808 */
[----:B--2---:R-:W-:-:S05]  /*0720*/  LOP3.LUT R5, R5, 0xf, R10, 0xb8, !PT ;  /* 0x0000000f05057812 */ /* 0x004fca00078eb80a */
[----:B------:R4:W-:Y:S02]  /*0730*/  STS [UR8+0x1c], R5 ;  /* 0x00001c05ff007988 */ /* 0x0009e40008000808 */
.L_x_11:
[----:B------:R-:W-:Y:S05]  /*0740*/  BSYNC.RECONVERGENT B0 ;  /* 0x0000000000007941 */ /* 0x000fea0003800200 */
.L_x_10:
[----:B------:R-:W-:Y:S04]  /*0750*/  BSSY.RECONVERGENT B1, `(.L_x_12) ;  /* 0x000001d000017945 */ /* 0x000fe80003800200 */
[----:B------:R-:W-:Y:S04]  /*0760*/  BSSY.RELIABLE B0, `(.L_x_13) ;  /* 0x0000018000007945 */ /* 0x000fe80003800100 */
[----:B------:R-:W-:Y:S05]  /*0770*/  @P3 BRA `(.L_x_14) ;  /* 0x00000000001c3947 */ /* 0x000fea0003800000 */
[----:B--234-:R-:W2:Y:S02]  /*0780*/  LDS R5, [UR8+0x34] ;  /* 0x00003408ff057984 */ /* 0x01cea40008000800 */
[----:B--2---:R-:W-:-:S05]  /*0790*/  LOP3.LUT R5, R5, 0x7, RZ, 0xb8, !PT ;  /* 0x0000000705057812 */ /* 0x004fca00078eb8ff */
[----:B------:R2:W-:Y:S01]  /*07a0*/  STS [UR8+0x34], R5 ;  /* 0x00003405ff007988 */ /* 0x0005e20008000808 */
[----:B------:R-:W-:Y:S05]  /*07b0*/  @P3 BRA `(.L_x_15) ;  /* 0x00000000001c3947 */ /* 0x000fea0003800000 */
[----:B--2---:R-:W2:Y:S02]  /*07c0*/  LDS R5, [UR8+0x34] ;  /* 0x00003408ff057984 */ /* 0x004ea40008000800 */
[----:B--2---:R-:W-:-:S05]  /*07d0*/  LOP3.LUT R5, R5, 0x38, RZ, 0xb8, !PT ;  /* 0x0000003805057812 */ /* 0x004fca00078eb8ff */
[----:B------:R5:W-:Y:S02]  /*07e0*/  STS [UR8+0x34], R5 ;  /* 0x00003405ff007988 */ /* 0x000be40008000808 */
.L_x_14:
[----:B------:R-:W-:Y:S05]  /*07f0*/  @P3 BRA `(.L_x_16) ;  /* 0x00000000001c3947 */ /* 0x000fea0003800000 */
[----:B--2345:R-:W2:Y:S02]  /*0800*/  LDS R5, [UR8+0x8] ;  /* 0x00000808ff057984 */ /* 0x03cea40008000800 */
[----:B--2---:R-:W-:-:S05]  /*0810*/  LOP3.LUT R5, R5, 0x780, RZ, 0xb8, !PT ;  /* 0x0000078005057812 */ /* 0x004fca00078eb8ff */
[----:B------:R3:W-:Y:S02]  /*0820*/  STS [UR8+0x8], R5 ;  /* 0x00000805ff007988 */ /* 0x0007e40008000808 */
.L_x_15:
[----:B------:R-:W-:Y:S05]  /*0830*/  @P3 BRA `(.L_x_17) ;  /* 0x0000000000283947 */ /* 0x000fea0003800000 */
[----:B--23--:R-:W2:Y:S02]  /*0840*/  LDS R5, [UR8+0x8] ;  /* 0x00000808ff057984 */ /* 0x00cea40008000800 */
[----:B--2---:R-:W-:-:S05]  /*0850*/  LOP3.LUT R5, R5, 0x1800, RZ, 0xb8, !PT ;  /* 0x0000180005057812 */ /* 0x004fca00078eb8ff */
[----:B------:R2:W-:Y:S02]  /*0860*/  STS [UR8+0x8], R5 ;  /* 0x00000805ff007988 */ /* 0x0005e40008000808 */
.L_x_16:
[----:B------:R-:W-:Y:S05]  /*0870*/  @P3 BREAK.RELIABLE B0 ;  /* 0x0000000000003942 */ /* 0x000fea0003800100 */
[----:B------:R-:W-:Y:S05]  /*0880*/  @P3 BRA `(.L_x_18) ;  /* 0x0000000000243947 */ /* 0x000fea0003800000 */
[----:B--2-4-:R-:W2:Y:S01]  /*0890*/  LDS R6, [UR8+0x8] ;  /* 0x00000808ff067984 */ /* 0x014ea20008000800 */
[----:B---3-5:R-:W-:-:S05]  /*08a0*/  IMAD.MOV.U32 R5, RZ, RZ, 0x6000 ;  /* 0x00006000ff057424 */ /* 0x028fca00078e00ff */
[----:B--2---:R-:W-:-:S04]  /*08b0*/  LOP3.LUT R5, R6, 0x4000, R5, 0xd8, !PT ;  /* 0x0000400006057812 */ /* 0x004fc800078ed805 */
[----:B------:R-:W-:-:S05]  /*08c0*/  LOP3.LUT R5, R5, 0x400000, RZ, 0xb8, !PT ;  /* 0x0040000005057812 */ /* 0x000fca00078eb8ff */
[----:B------:R4:W-:Y:S02]  /*08d0*/  STS [UR8+0x8], R5 ;  /* 0x00000805ff007988 */ /* 0x0009e40008000808 */
.L_x_17:
[----:B------:R-:W-:Y:S05]  /*08e0*/  BSYNC.RELIABLE B0 ;  /* 0x0000000000007941 */ /* 0x000fea0003800100 */
.L_x_13:
[----:B--234-:R-:W2:Y:S02]  /*08f0*/  @!P3 LDS R5, [UR8+0x8] ;  /* 0x00000808ff05b984 */ /* 0x01cea40008000800 */
[----:B--2---:R-:W-:-:S05]  /*0900*/  @!P3 LOP3.LUT R5, R5, 0x8000, RZ, 0xb8, !PT ;  /* 0x000080000505b812 */ /* 0x004fca00078eb8ff */
[----:B------:R2:W-:Y:S02]  /*0910*/  @!P3 STS [UR8+0x8], R5 ;  /* 0x00000805ff00b988 */ /* 0x0005e40008000808 */
.L_x_18:
[----:B------:R-:W-:Y:S05]  /*0920*/  BSYNC.RECONVERGENT B1 ;  /* 0x0000000000017941 */ /* 0x000fea0003800200 */
.L_x_12:
[----:B------:R-:W-:Y:S05]  /*0930*/  WARPSYNC.ALL ;  /* 0x0000000000007948 */ /* 0x000fea0003800000 */
[----:B------:R-:W-:Y:S01]  /*0940*/  NOP ;  /* 0x0000000000007918 */ /* 0x000fe20000000000 */
[----:B------:R-:W-:Y:S05]  /*0950*/  @P0 BRA `(.L_x_19) ;  /* 0x0000000000300947 */ /* 0x000fea0003800000 */
[----:B--2345:R-:W2:Y:S01]  /*0960*/  S2R R5, SR_LANEID ;  /* 0x0000000000057919 */ /* 0x03cea20000000000 */
[----:B------:R-:W-:Y:S05]  /*0970*/  WARPSYNC.ALL ;  /* 0x0000000000007948 */ /* 0x000fea0003800000 */
[----:B------:R-:W-:Y:S01]  /*0980*/  NOP ;  /* 0x0000000000007918 */ /* 0x000fe20000000000 */
[----:B--2---:R-:W-:-:S05]  /*0990*/  IMAD.SHL.U32 R5, R5, 0x4, RZ ;  /* 0x0000000405057824 */ /* 0x004fca00078e00ff */
[----:B------:R-:W2:Y:S01]  /*09a0*/  LDS R9, [R5+UR8] ;  /* 0x0000000805097984 */ /* 0x000ea20008000800 */
[----:B------:R-:W-:-:S05]  /*09b0*/  IADD3 R6, P1, PT, R5, UR24, RZ ;  /* 0x0000001805067c10 */ /* 0x000fca000ff3e0ff */
[----:B------:R-:W-:-:S05]  /*09c0*/  IMAD.X R7, RZ, RZ, UR25, P1 ;  /* 0x00000019ff077e24 */ /* 0x000fca00088e06ff */
[----:B--2---:R2:W3:Y:S01]  /*09d0*/  ATOMG.E.EXCH.STRONG.GPU PT, RZ, [R6], R9 ;  /* 0x0000000906ff73a8 */ /* 0x0044e200041ee100 */
[----:B------:R-:W-:-:S04]  /*09e0*/  DEPBAR {5,4,3,2,1,0} ;  /* 0x0000003f0000791a */ /* 0x000fc80000000000 */
[----:B------:R-:W4:Y:S02]  /*09f0*/  CCTL.E.C.LDCU.IV.DEEP [UR24] ;  /* 0x0000000018007540 */ /* 0x000f240009c08000 */
[----:B----4-:R2:W-:Y:S01]  /*0a00*/  UTMACCTL.IV [UR24] ;  /* 0x00000000180079b9 */ /* 0x0105e20008000000 */
[----:B------:R-:W-:Y:S01]  /*0a10*/  NOP ;  /* 0x0000000000007918 */ /* 0x000fe20000000000 */
.L_x_19:
[----:B------:R-:W-:Y:S05]  /*0a20*/  @P0 BRA `(.L_x_20) ;  /* 0x00000000000c0947 */ /* 0x000fea0003800000 */
[----:B------:R0:W-:Y:S01]  /*0a30*/  UTMACMDFLUSH ;  /* 0x00000000000079b7 */ /* 0x0001e20000000000 */
[----:B------:R-:W-:Y:S05]  /*0a40*/  @P0 BRA `(.L_x_20) ;  /* 0x0000000000040947 */ /* 0x000fea0003800000 */
[----:B------:R-:W-:-:S04]  /*0a50*/  DEPBAR.LE SB0, 0x0 ;  /* 0x000080000000791a */ /* 0x000fc80000000000 */
.L_x_20:
[----:B------:R-:W-:Y:S05]  /*0a60*/  WARPSYNC.ALL ;  /* 0x0000000000007948 */ /* 0x000fea0003800000 */
[----:B------:R-:W-:Y:S01]  /*0a70*/  NOP ;  /* 0x0000000000007918 */ /* 0x000fe20000000000 */
[----:B---3--:R-:W-:Y:S06]  /*0a80*/  BAR.SYNC.DEFER_BLOCKING 0x0 ;  /* 0x0000000000007b1d */ /* 0x008fec0000010000 */
[----:B------:R-:W-:Y:S02]  /*0a90*/  BSSY.RECONVERGENT B1, `(.L_x_21) ;  /* 0x000000b000017945 */ /* 0x000fe40003800200 */
[----:B------:R-:W-:Y:S06]  /*0aa0*/  BAR.SYNC.DEFER_BLOCKING 0x0 ;  /* 0x0000000000007b1d */ /* 0x000fec0000010000 */
[----:B------:R3:W-:Y:S01]  /*0ab0*/  @!P0 STS [R2], RZ ;  /* 0x000000ff02008388 */ /* 0x0007e20000000800 */
[----:B------:R-:W-:Y:S01]  /*0ac0*/  NOP ;  /* 0x0000000000007918 */ /* 0x000fe20000000000 */
[----:B------:R-:W-:Y:S05]  /*0ad0*/  @P3 BRA `(.L_x_22) ;  /* 0x0000000000183947 */ /* 0x000fea0003800000 */
[----:B--2-45:R-:W2:Y:S01]  /*0ae0*/  LDS R5, [UR8+0x8] ;  /* 0x00000808ff057984 */ /* 0x034ea20008000800 */
[----:B------:R-:W4:Y:S01]  /*0af0*/  LDC.64 R10, c[0x0][0x388] ;  /* 0x0000e200ff0a7b82 */ /* 0x000f220000000a00 */
[----:B------:R-:W-:Y:S02]  /*0b00*/  IMAD.MOV.U32 R6, RZ, RZ, 0x70 ;  /* 0x00000070ff067424 */ /* 0x000fe400078e00ff */
[----:B----4-:R4:W-:Y:S03]  /*0b10*/  STS.64 [UR8], R10 ;  /* 0x0000000aff007988 */ /* 0x0109e60008000a08 */
[----:B--2---:R-:W-:-:S05]  /*0b20*/  LOP3.LUT R5, R5, 0x10, R6, 0xd8, !PT ;  /* 0x0000001005057812 */ /* 0x004fca00078ed806 */
[----:B------:R4:W-:Y:S02]  /*0b30*/  STS [UR8+0x8], R5 ;  /* 0x00000805ff007988 */ /* 0x0009e40008000808 */
.L_x_22:
[----:B--2---:R-:W-:Y:S05]  /*0b40*/  BSYNC.RECONVERGENT B1 ;  /* 0x0000000000017941 */ /* 0x004fea0003800200 */
.L_x_21:
[----:B------:R-:W-:Y:S04]  /*0b50*/  BSSY.RECONVERGENT B2, `(.L_x_23) ;  /* 0x000000f000027945 */ /* 0x000fe80003800200 */
[----:B------:R-:W-:Y:S04]  /*0b60*/  BSSY.RELIABLE B1, `(.L_x_24) ;  /* 0x000000c000017945 */ /* 0x000fe80003800100 */
[----:B------:R-:W-:Y:S05]  /*0b70*/  @P3 BRA `(.L_x_25) ;  /* 0x0000000000283947 */ /* 0x000fea0003800000 */
[----:B----45:R-:W2:Y:S01]  /*0b80*/  LDS R5, [UR8+0x34] ;  /* 0x00003408ff057984 */ /* 0x030ea20008000800 */
[----:B------:R-:W-:Y:S01]  /*0b90*/  IMAD.MOV.U32 R6, RZ, RZ, 0x3f000000 ;  /* 0x3f000000ff067424 */ /* 0x000fe200078e00ff */
[----:B------:R-:W-:Y:S05]  /*0ba0*/  @P3 BREAK.RELIABLE B1 ;  /* 0x0000000000013942 */ /* 0x000fea0003800100 */
[----:B--2---:R-:W-:-:S05]  /*0bb0*/  LOP3.LUT R5, R5, 0xff000000, R6, 0xb8, !PT ;  /* 0xff00000005057812 */ /* 0x004fca00078eb806 */
[----:B------:R2:W-:Y:S01]  /*0bc0*/  STS [UR8+0x34], R5 ;  /* 0x00003405ff007988 */ /* 0x0005e20008000808 */
[----:B------:R-:W-:Y:S05]  /*0bd0*/  @P3 BRA `(.L_x_26) ;  /* 0x0000000000183947 */ /* 0x000fea0003800000 */
[----:B--2---:R-:W2:Y:S01]  /*0be0*/  LDS R5, [UR8+0x38] ;  /* 0x00003808ff057984 */ /* 0x004ea20008000800 */
[----:B------:R-:W-:-:S05]  /*0bf0*/  IMAD.MOV.U32 R6, RZ, RZ, 0x3f ;  /* 0x0000003fff067424 */ /* 0x000fca00078e00ff */
[----:B--2---:R-:W-:-:S05]  /*0c00*/  LOP3.LUT R5, R5, 0xff, R6, 0xb8, !PT ;  /* 0x000000ff05057812 */ /* 0x004fca00078eb806 */
[----:B------:R2:W-:Y:S02]  /*0c10*/  STS [UR8+0x38], R5 ;  /* 0x00003805ff007988 */ /* 0x0005e40008000808 */
.L_x_25:
[----:B------:R-:W-:Y:S05]  /*0c20*/  BSYNC.RELIABLE B1 ;  /* 0x0000000000017941 */ /* 0x000fea0003800100 */
.L_x_24:
[----:B------:R2:W-:Y:S02]  /*0c30*/  @!P3 STS [UR8+0x20], R4 ;  /* 0x00002004ff00b988 */ /* 0x0005e40008000808 */
.L_x_26:
[----:B------:R-:W-:Y:S05]  /*0c40*/  BSYNC.RECONVERGENT B2 ;  /* 0x0000000000027941 */ /* 0x000fea0003800200 */
.L_x_23:
[----:B------:R-:W-:Y:S05]  /*0c50*/  WARPSYNC.ALL ;  /* 0x0000000000007948 */ /* 0x000fea0003800000 */
[----:B------:R-:W-:Y:S01]  /*0c60*/  NOP ;  /* 0x0000000000007918 */ /* 0x000fe20000000000 */
[----:B--2---:R-:W2:Y:S01]  /*0c70*/  LDC R4, c[0x0][0x39c] ;  /* 0x0000e700ff047b82 */ /* 0x004ea20000000800 */
[----:B------:R-:W-:Y:S01]  /*0c80*/  BSSY.RECONVERGENT B2, `(.L_x_27) ;  /* 0x000000b000027945 */ /* 0x000fe20003800200 */
[----:B--2---:R-:W-:-:S03]  /*0c90*/  VIADD R4, R4, 0xffffffff ;  /* 0xffffffff04047836 */ /* 0x004fc60000000000 */
[----:B------:R-:W-:Y:S05]  /*0ca0*/  @P3 BRA `(.L_x_28) ;  /* 0x0000000000203947 */ /* 0x000fea0003800000 */
[----:B----45:R-:W2:Y:S01]  /*0cb0*/  LDS R5, [UR8+0x1c] ;  /* 0x00001c08ff057984 */ /* 0x030ea20008000800 */
[----:B------:R-:W4:Y:S03]  /*0cc0*/  LDC.64 R6, c[0x0][0x3b0] ;  /* 0x0000ec00ff067b82 */ /* 0x000f260000000a00 */
[----:B------:R5:W-:Y:S01]  /*0cd0*/  STS [UR8+0x24], R4 ;  /* 0x00002404ff007988 */ /* 0x000be20008000808 */
[--C-:B----4-:R-:W-:Y:S02]  /*0ce0*/  SHF.R.U32.HI R10, RZ, 0x4, R7.reuse ;  /* 0x00000004ff0a7819 */ /* 0x110fe40000011607 */
[----:B------:R-:W-:-:S05]  /*0cf0*/  SHF.R.U64 R6, R6, 0x4, R7 ;  /* 0x0000000406067819 */ /* 0x000fca0000001207 */
[----:B------:R5:W-:Y:S01]  /*0d00*/  STS [UR8+0xc], R6 ;  /* 0x00000c06ff007988 */ /* 0x000be20008000808 */
[----:B--2---:R-:W-:-:S05]  /*0d10*/  LOP3.LUT R5, R5, 0xf, R10, 0xb8, !PT ;  /* 0x0000000f05057812 */ /* 0x004fca00078eb80a */
[----:B------:R5:W-:Y:S02]  /*0d20*/  STS [UR8+0x1c], R5 ;  /* 0x00001c05ff007988 */ /* 0x000be40008000808 */
.L_x_28:
[----:B------:R-:W-:Y:S05]  /*0d30*/  BSYNC.RECONVERGENT B2 ;  /* 0x0000000000027941 */ /* 0x000fea0003800200 */
.L_x_27:
[----:B------:R-:W-:Y:S04]  /*0d40*/  BSSY.RECONVERGENT B3, `(.L_x_29) ;  /* 0x000001d000037945 */ /* 0x000fe80003800200 */
[----:B------:R-:W-:Y:S04]  /*0d50*/  BSSY.RELIABLE B2, `(.L_x_30) ;  /* 0x0000018000027945 */ /* 0x000fe80003800100 */
[----:B------:R-:W-:Y:S05]  /*0d60*/  @P3 BRA `(.L_x_31) ;  /* 0x00000000001c3947 */ /* 0x000fea0003800000 */
[----:B----45:R-:W2:Y:S02]  /*0d70*/  LDS R5, [UR8+0x34] ;  /* 0x00003408ff057984 */ /* 0x030ea40008000800 */
[----:B--2---:R-:W-:-:S05]  /*0d80*/  LOP3.LUT R5, R5, 0x7, RZ, 0xb8, !PT ;  /* 0x0000000705057812 */ /* 0x004fca00078eb8ff */
[----:B------:R2:W-:Y:S01]  /*0d90*/  STS [UR8+0x34], R5 ;  /* 0x00003405ff007988 */ /* 0x0005e20008000808 */
[----:B------:R-:W-:Y:S05]  /*0da0*/  @P3 BRA `(.L_x_32) ;  /* 0x00000000001c3947 */ /* 0x000fea0003800000 */
[----:B--2---:R-:W2:Y:S02]  /*0db0*/  LDS R5, [UR8+0x34] ;  /* 0x00003408ff057984 */ /* 0x004ea40008000800 */
[----:B--2---:R-:W-:-:S05]  /*0dc0*/  LOP3.LUT R5, R5, 0x38, RZ, 0xb8, !PT ;  /* 0x0000003805057812 */ /* 0x004fca00078eb8ff */
[----:B------:R2:W-:Y:S02]  /*0dd0*/  STS [UR8+0x34], R5 ;  /* 0x00003405ff007988 */ /* 0x0005e40008000808 */
.L_x_31:
[----:B------:R-:W-:Y:S05]  /*0de0*/  @P3 BRA `(.L_x_33) ;  /* 0x00000000001c3947 */ /* 0x000fea0003800000 */
[----:B--2-45:R-:W2:Y:S02]  /*0df0*/  LDS R5, [UR8+0x8] ;  /* 0x00000808ff057984 */ /* 0x034ea40008000800 */
[----:B--2---:R-:W-:-:S05]  /*0e00*/  LOP3.LUT R5, R5, 0x780, RZ, 0xb8, !PT ;  /* 0x0000078005057812 */ /* 0x004fca00078eb8ff */
[----:B------:R4:W-:Y:S02]  /*0e10*/  STS [UR8+0x8], R5 ;  /* 0x00000805ff007988 */ /* 0x0009e40008000808 */
.L_x_32:
[----:B------:R-:W-:Y:S05]  /*0e20*/  @P3 BRA `(.L_x_34) ;  /* 0x0000000000283947 */ /* 0x000fea0003800000 */
[----:B--2-4-:R-:W2:Y:S02]  /*0e30*/  LDS R5, [UR8+0x8] ;  /* 0x00000808ff057984 */ /* 0x014ea40008000800 */
[----:B--2---:R-:W-:-:S05]  /*0e40*/  LOP3.LUT R5, R5, 0x1800, RZ, 0xb8, !PT ;  /* 0x0000180005057812 */ /* 0x004fca00078eb8ff */
[----:B------:R2:W-:Y:S02]  /*0e50*/  STS [UR8+0x8], R5 ;  /* 0x00000805ff007988 */ /* 0x0005e40008000808 */
.L_x_33:
[----:B------:R-:W-:Y:S05]  /*0e60*/  @P3 BREAK.RELIABLE B2 ;  /* 0x0000000000023942 */ /* 0x000fea0003800100 */
[----:B------:R-:W-:Y:S05]  /*0e70*/  @P3 BRA `(.L_x_35) ;  /* 0x0000000000243947 */ /* 0x000fea0003800000 */
[----:B--2-45:R-:W2:Y:S01]  /*0e80*/  LDS R5, [UR8+0x8] ;  /* 0x00000808ff057984 */ /* 0x034ea20008000800 */
[----:B------:R-:W-:-:S05]  /*0e90*/  IMAD.MOV.U32 R6, RZ, RZ, 0x6000 ;  /* 0x00006000ff067424 */ /* 0x000fca00078e00ff */
[----:B--2---:R-:W-:-:S04]  /*0ea0*/  LOP3.LUT R5, R5, 0x4000, R6, 0xd8, !PT ;  /* 0x0000400005057812 */ /* 0x004fc800078ed806 */
[----:B------:R-:W-:-:S05]  /*0eb0*/  LOP3.LUT R5, R5, 0x400000, RZ, 0xb8, !PT ;  /* 0x0040000005057812 */ /* 0x000fca00078eb8ff */
[----:B------:R5:W-:Y:S02]  /*0ec0*/  STS [UR8+0x8], R5 ;  /* 0x00000805ff007988 */ /* 0x000be40008000808 */
.L_x_34:
[----:B------:R-:W-:Y:S05]  /*0ed0*/  BSYNC.RELIABLE B2 ;  /* 0x0000000000027941 */ /* 0x000fea0003800100 */
.L_x_30:
[----:B--2-45:R-:W2:Y:S02]  /*0ee0*/  @!P3 LDS R5, [UR8+0x8] ;  /* 0x00000808ff05b984 */ /* 0x034ea40008000800 */
[----:B--2---:R-:W-:-:S05]  /*0ef0*/  @!P3 LOP3.LUT R5, R5, 0x8000, RZ, 0xb8, !PT ;  /* 0x000080000505b812 */ /* 0x004fca00078eb8ff */
[----:B------:R2:W-:Y:S02]  /*0f00*/  @!P3 STS [UR8+0x8], R5 ;  /* 0x00000805ff00b988 */ /* 0x0005e40008000808 */
.L_x_35:
[----:B------:R-:W-:Y:S05]  /*0f10*/  BSYNC.RECONVERGENT B3 ;  /* 0x0000000000037941 */ /* 0x000fea0003800200 */
.L_x_29:
[----:B------:R-:W-:Y:S05]  /*0f20*/  WARPSYNC.ALL ;  /* 0x0000000000007948 */ /* 0x000fea0003800000 */
[----:B------:R-:W-:Y:S01]  /*0f30*/  NOP ;  /* 0x0000000000007918 */ /* 0x000fe20000000000 */
[----:B------:R-:W-:-:S04]  /*0f40*/  UIADD3 UR5, UPT, UPT, UR4, 0x80, URZ ;  /* 0x0000008004057890 */ /* 0x000fc8000fffe0ff */
[----:B------:R-:W-:-:S04]  /*0f50*/  UIADD3 UR26, UP0, UPT, UR5, UR20, URZ ;  /* 0x00000014051a7290 */ /* 0x000fc8000ff1e0ff */
[----:B------:R-:W-:Y:S01]  /*0f60*/  ULEA.HI.X.SX32 UR27, UR5, UR21, 0x1, UP0 ;  /* 0x00000015051b7291 */ /* 0x000fe200080f0eff */
[----:B------:R-:W-:Y:S11]  /*0f70*/  @P0 BRA `(.L_x_36) ;  /* 0x0000000000300947 */ /* 0x000ff60003800000 */
[----:B--2-45:R-:W2:Y:S01]  /*0f80*/  S2R R5, SR_LANEID ;  /* 0x0000000000057919 */ /* 0x034ea20000000000 */
[----:B------:R-:W-:Y:S05]  /*0f90*/  WARPSYNC.ALL ;  /* 0x0000000000007948 */ /* 0x000fea0003800000 */
[----:B------:R-:W-:Y:S01]  /*0fa0*/  NOP ;  /* 0x0000000000007918 */ /* 0x000fe20000000000 */
[----:B--2---:R-:W-:-:S05]  /*0fb0*/  IMAD.SHL.U32 R9, R5, 0x4, RZ ;  /* 0x0000000405097824 */ /* 0x004fca00078e00ff */
[----:B------:R-:W2:Y:S01]  /*0fc0*/  LDS R5, [R9+UR8] ;  /* 0x0000000809057984 */ /* 0x000ea20008000800 */
[----:B------:R-:W-:-:S05]  /*0fd0*/  IADD3 R6, P1, PT, R9, UR26, RZ ;  /* 0x0000001a09067c10 */ /* 0x000fca000ff3e0ff */
[----:B------:R-:W-:-:S05]  /*0fe0*/  IMAD.X R7, RZ, RZ, UR27, P1 ;  /* 0x0000001bff077e24 */ /* 0x000fca00088e06ff */
[----:B--2---:R2:W4:Y:S01]  /*0ff0*/  ATOMG.E.EXCH.STRONG.GPU PT, RZ, [R6], R5 ;  /* 0x0000000506ff73a8 */ /* 0x00452200041ee100 */
[----:B------:R-:W-:-:S04]  /*1000*/  DEPBAR {5,4,3,2,1,0} ;  /* 0x0000003f0000791a */ /* 0x000fc80000000000 */
[----:B------:R-:W5:Y:S02]  /*1010*/  CCTL.E.C.LDCU.IV.DEEP [UR26] ;  /* 0x000000001a007540 */ /* 0x000f640009c08000 */
[----:B-----5:R2:W-:Y:S01]  /*1020*/  UTMACCTL.IV [UR26] ;  /* 0x000000001a0079b9 */ /* 0x0205e20008000000 */
[----:B------:R-:W-:Y:S01]  /*1030*/  NOP ;  /* 0x0000000000007918 */ /* 0x000fe20000000000 */
.L_x_36:
[----:B------:R-:W-:Y:S05]  /*1040*/  @P0 BRA `(.L_x_37) ;  /* 0x00000000000c0947 */ /* 0x000fea0003800000 */
[----:B------:R0:W-:Y:S01]  /*1050*/  UTMACMDFLUSH ;  /* 0x00000000000079b7 */ /* 0x0001e20000000000 */
[----:B------:R-:W-:Y:S05]  /*1060*/  @P0 BRA `(.L_x_37) ;  /* 0x0000000000040947 */ /* 0x000fea0003800000 */
[----:B------:R-:W-:-:S04]  /*1070*/  DEPBAR.LE SB0, 0x0 ;  /* 0x000080000000791a */ /* 0x000fc80000000000 */
.L_x_37:
[----:B------:R-:W-:Y:S05]  /*1080*/  WARPSYNC.ALL ;  /* 0x0000000000007948 */ /* 0x000fea0003800000 */
[----:B------:R-:W-:Y:S01]  /*1090*/  NOP ;  /* 0x0000000000007918 */ /* 0x000fe20000000000 */
[----:B----4-:R-:W-:Y:S06]  /*10a0*/  BAR.SYNC.DEFER_BLOCKING 0x0 ;  /* 0x0000000000007b1d */ /* 0x010fec0000010000 */
[----:B------:R-:W-:Y:S02]  /*10b0*/  BSSY.RECONVERGENT B3, `(.L_x_38) ;  /* 0x000000b000037945 */ /* 0x000fe40003800200 */
[----:B------:R-:W-:Y:S06]  /*10c0*/  BAR.SYNC.DEFER_BLOCKING 0x0 ;  /* 0x0000000000007b1d */ /* 0x000fec0000010000 */
[----:B------:R4:W-:Y:S01]  /*10d0*/  @!P0 STS [R2], RZ ;  /* 0x000000ff02008388 */ /* 0x0009e20000000800 */
[----:B------:R-:W-:Y:S01]  /*10e0*/  NOP ;  /* 0x0000000000007918 */ /* 0x000fe20000000000 */
[----:B------:R-:W-:Y:S05]  /*10f0*/  @P3 BRA `(.L_x_39) ;  /* 0x0000000000183947 */ /* 0x000fea0003800000 */
[----:B---34-:R-:W3:Y:S01]  /*1100*/  LDS R2, [UR8+0x8] ;  /* 0x00000808ff027984 */ /* 0x018ee20008000800 */
[----:B--2--5:R-:W2:Y:S01]  /*1110*/  LDC.64 R6, c[0x0][0x390] ;  /* 0x0000e400ff067b82 */ /* 0x024ea20000000a00 */
[----:B------:R-:W-:Y:S02]  /*1120*/  IMAD.MOV.U32 R5, RZ, RZ, 0x70 ;  /* 0x00000070ff057424 */ /* 0x000fe400078e00ff */
[----:B--2---:R2:W-:Y:S03]  /*1130*/  STS.64 [UR8], R6 ;  /* 0x00000006ff007988 */ /* 0x0045e60008000a08 */
[----:B---3--:R-:W-:-:S05]  /*1140*/  LOP3.LUT R2, R2, 0x10, R5, 0xd8, !PT ;  /* 0x0000001002027812 */ /* 0x008fca00078ed805 */
[----:B------:R2:W-:Y:S02]  /*1150*/  STS [UR8+0x8], R2 ;  /* 0x00000802ff007988 */ /* 0x0005e40008000808 */
.L_x_39:
[----:B--2---:R-:W-:Y:S05]  /*1160*/  BSYNC.RECONVERGENT B3 ;  /* 0x0000000000037941 */ /* 0x004fea0003800200 */
.L_x_38:
[----:B------:R-:W-:Y:S04]  /*1170*/  BSSY.RECONVERGENT B4, `(.L_x_40) ;  /* 0x0000033000047945 */ /* 0x000fe80003800200 */
[----:B------:R-:W-:Y:S04]  /*1180*/  BSSY.RELIABLE B3, `(.L_x_41) ;  /* 0x000002e000037945 */ /* 0x000fe80003800100 */
[----:B------:R-:W-:Y:S05]  /*1190*/  @P3 BRA `(.L_x_42) ;  /* 0x0000000000243947 */ /* 0x000fea0003800000 */
[----:B---34-:R-:W2:Y:S01]  /*11a0*/  LDS R2, [UR8+0x34] ;  /* 0x00003408ff027984 */ /* 0x018ea20008000800 */
[----:B-----5:R-:W-:-:S05]  /*11b0*/  IMAD.MOV.U32 R5, RZ, RZ, 0x3f000000 ;  /* 0x3f000000ff057424 */ /* 0x020fca00078e00ff */
[----:B--2---:R-:W-:-:S05]  /*11c0*/  LOP3.LUT R2, R2, 0xff000000, R5, 0xb8, !PT ;  /* 0xff00000002027812 */ /* 0x004fca00078eb805 */
[----:B------:R2:W-:Y:S01]  /*11d0*/  STS [UR8+0x34], R2 ;  /* 0x00003402ff007988 */ /* 0x0005e20008000808 */
[----:B------:R-:W-:Y:S05]  /*11e0*/  @P3 BRA `(.L_x_43) ;  /* 0x0000000000183947 */ /* 0x000fea0003800000 */
[----:B--2---:R-:W2:Y:S01]  /*11f0*/  LDS R2, [UR8+0x38] ;  /* 0x00003808ff027984 */ /* 0x004ea20008000800 */
[----:B------:R-:W-:-:S05]  /*1200*/  IMAD.MOV.U32 R5, RZ, RZ, 0x3f ;  /* 0x0000003fff057424 */ /* 0x000fca00078e00ff */
[----:B--2---:R-:W-:-:S05]  /*1210*/  LOP3.LUT R2, R2, 0xff, R5, 0xb8, !PT ;  /* 0x000000ff02027812 */ /* 0x004fca00078eb805 */
[----:B------:R2:W-:Y:S02]  /*1220*/  STS [UR8+0x38], R2 ;  /* 0x00003802ff007988 */ /* 0x0005e40008000808 */
.L_x_42:
[----:B------:R-:W-:Y:S05]  /*1230*/  @P3 BRA `(.L_x_44) ;  /* 0x00000000000c3947 */ /* 0x000fea0003800000 */
[----:B------:R2:W-:Y:S02]  /*1240*/  STS [UR8+0x20], R4 ;  /* 0x00002004ff007988 */ /* 0x0005e40008000808 */
.L_x_43:
[----:B------:R-:W-:Y:S05]  /*1250*/  @P3 BRA `(.L_x_45) ;  /* 0x0000000000243947 */ /* 0x000fea0003800000 */
[----:B------:R2:W-:Y:S02]  /*1260*/  STS [UR8+0x24], R3 ;  /* 0x00002403ff007988 */ /* 0x0005e40008000808 */
.L_x_44:
[----:B------:R-:W-:Y:S05]  /*1270*/  @P3 BRA `(.L_x_46) ;  /* 0x00000000002c3947 */ /* 0x000fea0003800000 */
[----:B--234-:R-:W2:Y:S01]  /*1280*/  LDS R2, [UR8+0x1c] ;  /* 0x00001c08ff027984 */ /* 0x01cea20008000800 */
[----:B-----5:R-:W3:Y:S02]  /*1290*/  LDC.64 R6, c[0x0][0x3b8] ;  /* 0x0000ee00ff067b82 */ /* 0x020ee40000000a00 */
[--C-:B---3--:R-:W-:Y:S02]  /*12a0*/  SHF.R.U32.HI R5, RZ, 0x4, R7.reuse ;  /* 0x00000004ff057819 */ /* 0x108fe40000011607 */
[----:B------:R-:W-:-:S05]  /*12b0*/  SHF.R.U64 R3, R6, 0x4, R7 ;  /* 0x0000000406037819 */ /* 0x000fca0000001207 */
[----:B------:R3:W-:Y:S01]  /*12c0*/  STS [UR8+0xc], R3 ;  /* 0x00000c03ff007988 */ /* 0x0007e20008000808 */
[----:B--2---:R-:W-:-:S05]  /*12d0*/  LOP3.LUT R2, R2, 0xf, R5, 0xb8, !PT ;  /* 0x0000000f02027812 */ /* 0x004fca00078eb805 */
[----:B------:R3:W-:Y:S02]  /*12e0*/  STS [UR8+0x1c], R2 ;  /* 0x00001c02ff007988 */ /* 0x0007e40008000808 */
.L_x_45:
[----:B------:R-:W-:Y:S05]  /*12f0*/  @P3 BRA `(.L_x_47) ;  /* 0x00000000001c3947 */ /* 0x000fea0003800000 */
[----:B--234-:R-:W2:Y:S02]  /*1300*/  LDS R2, [UR8+0x34] ;  /* 0x00003408ff027984 */ /* 0x01cea40008000800 */
[----:B--2---:R-:W-:-:S05]  /*1310*/  LOP3.LUT R2, R2, 0x7, RZ, 0xb8, !PT ;  /* 0x0000000702027812 */ /* 0x004fca00078eb8ff */
[----:B------:R2:W-:Y:S02]  /*1320*/  STS [UR8+0x34], R2 ;  /* 0x00003402ff007988 */ /* 0x0005e40008000808 */
.L_x_46:
[----:B------:R-:W-:Y:S05]  /*1330*/  @P3 BRA `(.L_x_48) ;  /* 0x00000000001c3947 */ /* 0x000fea0003800000 */
[----:B--234-:R-:W2:Y:S02]  /*1340*/  LDS R2, [UR8+0x34] ;  /* 0x00003408ff027984 */ /* 0x01cea40008000800 */
[----:B--2---:R-:W-:-:S05]  /*1350*/  LOP3.LUT R2, R2, 0x38, RZ, 0xb8, !PT ;  /* 0x0000003802027812 */ /* 0x004fca00078eb8ff */
[----:B------:R2:W-:Y:S02]  /*1360*/  STS [UR8+0x34], R2 ;  /* 0x00003402ff007988 */ /* 0x0005e40008000808 */
.L_x_47:
[----:B------:R-:W-:Y:S05]  /*1370*/  @P3 BRA `(.L_x_49) ;  /* 0x00000000001c3947 */ /* 0x000fea0003800000 */
[----:B--234-:R-:W2:Y:S02]  /*1380*/  LDS R2, [UR8+0x8] ;  /* 0x00000808ff027984 */ /* 0x01cea40008000800 */
[----:B--2---:R-:W-:-:S05]  /*1390*/  LOP3.LUT R2, R2, 0x780, RZ, 0xb8, !PT ;  /* 0x0000078002027812 */ /* 0x004fca00078eb8ff */
[----:B------:R2:W-:Y:S02]  /*13a0*/  STS [UR8+0x8], R2 ;  /* 0x00000802ff007988 */ /* 0x0005e40008000808 */
.L_x_48:
[----:B------:R-:W-:Y:S05]  /*13b0*/  @P3 BRA `(.L_x_50) ;  /* 0x0000000000283947 */ /* 0x000fea0003800000 */
[----:B--234-:R-:W2:Y:S02]  /*13c0*/  LDS R2, [UR8+0x8] ;  /* 0x00000808ff027984 */ /* 0x01cea40008000800 */
[----:B--2---:R-:W-:-:S05]  /*13d0*/  LOP3.LUT R2, R2, 0x1800, RZ, 0xb8, !PT ;  /* 0x0000180002027812 */ /* 0x004fca00078eb8ff */
[----:B------:R2:W-:Y:S02]  /*13e0*/  STS [UR8+0x8], R2 ;  /* 0x00000802ff007988 */ /* 0x0005e40008000808 */
.L_x_49:
[----:B------:R-:W-:Y:S05]  /*13f0*/  @P3 BREAK.RELIABLE B3 ;  /* 0x0000000000033942 */ /* 0x000fea0003800100 */
[----:B------:R-:W-:Y:S05]  /*1400*/  @P3 BRA `(.L_x_51) ;  /* 0x0000000000243947 */ /* 0x000fea0003800000 */
[----:B--234-:R-:W2:Y:S01]  /*1410*/  LDS R2, [UR8+0x8] ;  /* 0x00000808ff027984 */ /* 0x01cea20008000800 */
[----:B------:R-:W-:-:S05]  /*1420*/  IMAD.MOV.U32 R3, RZ, RZ, 0x6000 ;  /* 0x00006000ff037424 */ /* 0x000fca00078e00ff */
[----:B--2---:R-:W-:-:S04]  /*1430*/  LOP3.LUT R2, R2, 0x4000, R3, 0xd8, !PT ;  /* 0x0000400002027812 */ /* 0x004fc800078ed803 */
[----:B------:R-:W-:-:S05]  /*1440*/  LOP3.LUT R2, R2, 0x400000, RZ, 0xb8, !PT ;  /* 0x0040000002027812 */ /* 0x000fca00078eb8ff */
[----:B------:R2:W-:Y:S02]  /*1450*/  STS [UR8+0x8], R2 ;  /* 0x00000802ff007988 */ /* 0x0005e40008000808 */
.L_x_50:
[----:B------:R-:W-:Y:S05]  /*1460*/  BSYNC.RELIABLE B3 ;  /* 0x0000000000037941 */ /* 0x000fea0003800100 */
.L_x_41:
[----:B--234-:R-:W2:Y:S02]  /*1470*/  @!P3 LDS R2, [UR8+0x8] ;  /* 0x00000808ff02b984 */ /* 0x01cea40008000800 */
[----:B--2---:R-:W-:-:S05]  /*1480*/  @!P3 LOP3.LUT R2, R2, 0x8000, RZ, 0xb8, !PT ;  /* 0x000080000202b812 */ /* 0x004fca00078eb8ff */
[----:B------:R2:W-:Y:S02]  /*1490*/  @!P3 STS [UR8+0x8], R2 ;  /* 0x00000802ff00b988 */ /* 0x0005e40008000808 */
.L_x_51:
[----:B------:R-:W-:Y:S05]  /*14a0*/  BSYNC.RECONVERGENT B4 ;  /* 0x0000000000047941 */ /* 0x000fea0003800200 */
.L_x_40:
[----:B------:R-:W-:Y:S05]  /*14b0*/  WARPSYNC.ALL ;  /* 0x0000000000007948 */ /* 0x000fea0003800000 */
[----:B------:R-:W-:Y:S01]  /*14c0*/  NOP ;  /* 0x0000000000007918 */ /* 0x000fe20000000000 */
[----:B------:R-:W-:-:S04]  /*14d0*/  UIADD3 UR4, UPT, UPT, UR4, 0x100, URZ ;  /* 0x0000010004047890 */ /* 0x000fc8000fffe0ff */
[----:B------:R-:W-:-:S04]  /*14e0*/  UIADD3 UR20, UP0, UPT, UR4, UR20, URZ ;  /* 0x0000001404147290 */ /* 0x000fc8000ff1e0ff */
[----:B------:R-:W-:Y:S01]  /*14f0*/  ULEA.HI.X.SX32 UR21, UR4, UR21, 0x1, UP0 ;  /* 0x0000001504157291 */ /* 0x000fe200080f0eff */
[----:B------:R-:W-:Y:S11]  /*1500*/  @P0 BRA `(.L_x_52) ;  /* 0x0000000000300947 */ /* 0x000ff60003800000 */
[----:B--234-:R-:W2:Y:S01]  /*1510*/  S2R R2, SR_LANEID ;  /* 0x0000000000027919 */ /* 0x01cea20000000000 */
[----:B------:R-:W-:Y:S05]  /*1520*/  WARPSYNC.ALL ;  /* 0x0000000000007948 */ /* 0x000fea0003800000 */
[----:B------:R-:W-:Y:S01]  /*1530*/  NOP ;  /* 0x0000000000007918 */ /* 0x000fe20000000000 */
[----:B--2--5:R-:W-:-:S05]  /*1540*/  IMAD.SHL.U32 R4, R2, 0x4, RZ ;  /* 0x0000000402047824 */ /* 0x024fca00078e00ff */
        /* <DEDUP_REMOVED lines=8> */
.L_x_52:
[----:B------:R-:W-:Y:S05]  /*15d0*/  @P0 BRA `(.L_x_53) ;  /* 0x00000000000c0947 */ /* 0x000fea0003800000 */
[----:B------:R0:W-:Y:S01]  /*15e0*/  UTMACMDFLUSH ;  /* 0x00000000000079b7 */ /* 0x0001e20000000000 */
[----:B------:R-:W-:Y:S05]  /*15f0*/  @P0 BRA `(.L_x_53) ;  /* 0x0000000000040947 */ /* 0x000fea0003800000 */
[----:B------:R-:W-:-:S04]  /*1600*/  DEPBAR.LE SB0, 0x0 ;  /* 0x000080000000791a */ /* 0x000fc80000000000 */
.L_x_53:
[----:B------:R-:W-:Y:S05]  /*1610*/  WARPSYNC.ALL ;  /* 0x0000000000007948 */ /* 0x000fea0003800000 */
[----:B------:R-:W-:Y:S01]  /*1620*/  NOP ;  /* 0x0000000000007918 */ /* 0x000fe20000000000 */
[----:B---3--:R-:W-:Y:S01]  /*1630*/  BAR.SYNC.DEFER_BLOCKING 0x0 ;  /* 0x0000000000007b1d */ /* 0x008fe20000010000 */
[----:B--2-4-:R-:W-:Y:S01]  /*1640*/  SHF.R.U32.HI R2, RZ, 0x5, R0 ;  /* 0x00000005ff027819 */ /* 0x014fe20000011600 */
[----:B------:R-:W-:-:S03]  /*1650*/  UIADD3 UR12, UPT, UPT, UR8, 0x6020, URZ ;  /* 0x00006020080c7890 */ /* 0x000fc6000fffe0ff */
[----:B------:R-:W-:Y:S01]  /*1660*/  R2UR UR22, R2 ;  /* 0x00000000021672ca */ /* 0x000fe200000e0000 */
[----:B------:R-:W-:Y:S01]  /*1670*/  VOTEU.ALL UP0, P3 ;  /* 0x0000000000ff7886 */ /* 0x000fe20001800000 */
[----:B------:R-:W-:Y:S01]  /*1680*/  UMOV UR4, 0x1 ;  /* 0x0000000100047882 */ /* 0x000fe20000000000 */
[----:B------:R-:W-:Y:S01]  /*1690*/  VOTEU.ALL UP1, P3 ;  /* 0x0000000000ff7886 */ /* 0x000fe20001820000 */
[----:B------:R-:W-:Y:S02]  /*16a0*/  BSSY.RECONVERGENT B4, `(.L_x_54) ;  /* 0x0000018000047945 */ /* 0x000fe40003800200 */
[----:B------:R-:W-:-:S04]  /*16b0*/  @!UP0 UIADD3 UR10, UPT, UPT, -UR4, 0x100000, URZ ;  /* 0x00100000040a8890 */ /* 0x000fc8000fffe1ff */
[----:B------:R-:W-:Y:S02]  /*16c0*/  @!UP0 USHF.L.U32 UR11, UR10, 0xb, URZ ;  /* 0x0000000b0a0b8899 */ /* 0x000fe400080006ff */
[----:B------:R-:W-:Y:S02]  /*16d0*/  @!UP0 USHF.L.U32 UR10, UR10, 0x1, URZ ;  /* 0x000000010a0a8899 */ /* 0x000fe400080006ff */
[----:B------:R-:W-:-:S04]  /*16e0*/  @!UP0 UIADD3 UR4, UPT, UPT, -UR4, 0x100000, URZ ;  /* 0x0010000004048890 */ /* 0x000fc8000fffe1ff */
[----:B------:R-:W-:Y:S02]  /*16f0*/  @!UP0 USHF.L.U32 UR5, UR4, 0xb, URZ ;  /* 0x0000000b04058899 */ /* 0x000fe400080006ff */
[----:B------:R-:W-:Y:S01]  /*1700*/  @!UP0 USHF.L.U32 UR4, UR4, 0x1, URZ ;  /* 0x0000000104048899 */ /* 0x000fe200080006ff */
[----:B------:R-:W-:Y:S01]  /*1710*/  VOTEU.ALL UP0, P3 ;  /* 0x0000000000ff7886 */ /* 0x000fe20001800000 */
[----:B------:R-:W2:Y:S04]  /*1720*/  FENCE.VIEW.ASYNC.S ;  /* 0x00000000000073c6 */ /* 0x000ea80000000000 */
[----:B--2---:R2:W3:Y:S06]  /*1730*/  @!UP0 SYNCS.EXCH.64 URZ, [UR8+0x6000], UR10 ;  /* 0x0060000a08ff85b2 */ /* 0x0044ec0008000100 */
[----:B------:R2:W3:Y:S02]  /*1740*/  @!UP1 SYNCS.EXCH.64 URZ, [UR8+0x6020], UR4 ;  /* 0x0060200408ff95b2 */ /* 0x0004e40008000100 */
[----:B---3--:R-:W-:Y:S06]  /*1750*/  BAR.SYNC.DEFER_BLOCKING 0x0 ;  /* 0x0000000000007b1d */ /* 0x008fec0000010000 */
[----:B------:R-:W-:Y:S05]  /*1760*/  @P3 BRA `(.L_x_55) ;  /* 0x00000000002c3947 */ /* 0x000fea0003800000 */
[----:B--2---:R-:W-:Y:S02]  /*1770*/  UMOV UR4, 0x1 ;  /* 0x0000000100047882 */ /* 0x004fe40000000000 */
[----:B------:R-:W-:-:S04]  /*1780*/  UIADD3 UR10, UPT, UPT, -UR4, 0x100000, URZ ;  /* 0x00100000040a7890 */ /* 0x000fc8000fffe1ff */
[----:B------:R-:W-:Y:S02]  /*1790*/  USHF.L.U32 UR11, UR10, 0xb, URZ ;  /* 0x0000000b0a0b7899 */ /* 0x000fe400080006ff */
[----:B------:R-:W-:Y:S02]  /*17a0*/  USHF.L.U32 UR10, UR10, 0x1, URZ ;  /* 0x000000010a0a7899 */ /* 0x000fe400080006ff */
[----:B------:R-:W-:-:S04]  /*17b0*/  UIADD3 UR4, UPT, UPT, -UR4, 0x100000, URZ ;  /* 0x0010000004047890 */ /* 0x000fc8000fffe1ff */
[----:B------:R-:W-:Y:S02]  /*17c0*/  USHF.L.U32 UR5, UR4, 0xb, URZ ;  /* 0x0000000b04057899 */ /* 0x000fe400080006ff */
[----:B------:R-:W-:Y:S01]  /*17d0*/  USHF.L.U32 UR4, UR4, 0x1, URZ ;  /* 0x0000000104047899 */ /* 0x000fe200080006ff */
[----:B------:R-:W2:Y:S03]  /*17e0*/  FENCE.VIEW.ASYNC.S ;  /* 0x00000000000073c6 */ /* 0x000ea60000000000 */
[----:B--2---:R3:W4:Y:S08]  /*17f0*/  SYNCS.EXCH.64 URZ, [UR8+0x6008], UR10 ;  /* 0x0060080a08ff75b2 */ /* 0x0047300008000100 */
[----:B------:R3:W2:Y:S02]  /*1800*/  SYNCS.EXCH.64 URZ, [UR8+0x6028], UR4 ;  /* 0x0060280408ff75b2 */ /* 0x0006a40008000100 */
[----:B---3--:R-:W-:Y:S01]  /*1810*/  NOP ;  /* 0x0000000000007918 */ /* 0x008fe20000000000 */
.L_x_55:
[----:B--2---:R-:W-:Y:S05]  /*1820*/  BSYNC.RECONVERGENT B4 ;  /* 0x0000000000047941 */ /* 0x004fea0003800200 */
.L_x_54:
[----:B----4-:R-:W-:Y:S01]  /*1830*/  BAR.SYNC.DEFER_BLOCKING 0x0 ;  /* 0x0000000000007b1d */ /* 0x010fe20000010000 */
[----:B------:R-:W-:Y:S01]  /*1840*/  USHF.L.U32 UR15, UR7, 0x6, URZ ;  /* 0x00000006070f7899 */ /* 0x000fe200080006ff */
[----:B------:R-:W-:Y:S01]  /*1850*/  ISETP.GE.AND P0, PT, R8, 0x1, PT ;  /* 0x000000010800780c */ /* 0x000fe20003f06270 */
[----:B------:R-:W-:-:S03]  /*1860*/  USHF.L.U32 UR19, UR9, 0x6, URZ ;  /* 0x0000000609137899 */ /* 0x000fc600080006ff */
[----:B------:R-:W-:Y:S04]  /*1870*/  BSSY.RECONVERGENT B4, `(.L_x_56) ;  /* 0x000000d000047945 */ /* 0x000fe80003800200 */
[----:B------:R-:W-:Y:S05]  /*1880*/  @P3 BRA `(.L_x_57) ;  /* 0x00000000002c3947 */ /* 0x000fea0003800000 */
[----:B------:R-:W-:Y:S02]  /*1890*/  UMOV UR4, 0x1 ;  /* 0x0000000100047882 */ /* 0x000fe40000000000 */
[----:B------:R-:W-:-:S04]  /*18a0*/  UIADD3 UR10, UPT, UPT, -UR4, 0x100000, URZ ;  /* 0x00100000040a7890 */ /* 0x000fc8000fffe1ff */
[----:B------:R-:W-:Y:S02]  /*18b0*/  USHF.L.U32 UR11, UR10, 0xb, URZ ;  /* 0x0000000b0a0b7899 */ /* 0x000fe400080006ff */
[----:B------:R-:W-:Y:S02]  /*18c0*/  USHF.L.U32 UR10, UR10, 0x1, URZ ;  /* 0x000000010a0a7899 */ /* 0x000fe400080006ff */
[----:B------:R-:W-:-:S04]  /*18d0*/  UIADD3 UR4, UPT, UPT, -UR4, 0x100000, URZ ;  /* 0x0010000004047890 */ /* 0x000fc8000fffe1ff */
[----:B------:R-:W-:Y:S02]  /*18e0*/  USHF.L.U32 UR5, UR4, 0xb, URZ ;  /* 0x0000000b04057899 */ /* 0x000fe400080006ff */
[----:B------:R-:W-:Y:S01]  /*18f0*/  USHF.L.U32 UR4, UR4, 0x1, URZ ;  /* 0x0000000104047899 */ /* 0x000fe200080006ff */
[----:B------:R-:W2:Y:S03]  /*1900*/  FENCE.VIEW.ASYNC.S ;  /* 0x00000000000073c6 */ /* 0x000ea60000000000 */
[----:B--2---:R2:W3:Y:S08]  /*1910*/  SYNCS.EXCH.64 URZ, [UR8+0x6010], UR10 ;  /* 0x0060100a08ff75b2 */ /* 0x0044f00008000100 */
[----:B------:R2:W4:Y:S01]  /*1920*/  SYNCS.EXCH.64 URZ, [UR8+0x6030], UR4 ;  /* 0x0060300408ff75b2 */ /* 0x0005220008000100 */
[----:B------:R-:W-:Y:S01]  /*1930*/  NOP ;  /* 0x0000000000007918 */ /* 0x000fe20000000000 */
.L_x_57:
[----:B--2---:R-:W-:Y:S05]  /*1940*/  BSYNC.RECONVERGENT B4 ;  /* 0x0000000000047941 */ /* 0x004fea0003800200 */
.L_x_56:
[----:B------:R-:W-:Y:S05]  /*1950*/  @!P0 BRA `(.L_x_58) ;  /* 0x0000000800108947 */ /* 0x000fea0003800000 */
[----:B---34-:R-:W-:Y:S01]  /*1960*/  BAR.SYNC.DEFER_BLOCKING 0x0 ;  /* 0x0000000000007b1d */ /* 0x018fe20000010000 */
[----:B------:R-:W-:Y:S01]  /*1970*/  @!P3 IMAD.MOV.U32 R2, RZ, RZ, 0x2000 ;  /* 0x00002000ff02b424 */ /* 0x000fe200078e00ff */
[----:B------:R-:W-:Y:S02]  /*1980*/  ELECT P1, URZ, PT ;  /* 0x0000000000ff782f */ /* 0x000fe40003820000 */
[----:B------:R-:W-:Y:S02]  /*1990*/  ELECT P0, URZ, PT ;  /* 0x0000000000ff782f */ /* 0x000fe40003800000 */
[C---:B------:R-:W-:Y:S01]  /*19a0*/  ISETP.LT.U32.AND P1, PT, R20.reuse, 0x20, P1 ;  /* 0x000000201400780c */ /* 0x040fe20000f21070 */
[----:B------:R-:W-:Y:S01]  /*19b0*/  UMOV UR11, UR15 ;  /* 0x0000000f000b7c82 */ /* 0x000fe20008000000 */
[----:B------:R-:W-:Y:S01]  /*19c0*/  ISETP.LT.U32.AND P0, PT, R20, 0x20, P0 ;  /* 0x000000201400780c */ /* 0x000fe20000701070 */
[----:B------:R-:W-:-:S10]  /*19d0*/  UIADD3 UR16, UPT, UPT, UR8, 0x3000, URZ ;  /* 0x0000300008107890 */ /* 0x000fd4000fffe0ff */
[----:B------:R-:W-:Y:S01]  /*19e0*/  VOTEU.ANY UP0, P1 ;  /* 0x0000000000ff7886 */ /* 0x000fe20000800100 */
[----:B------:R-:W-:Y:S01]  /*19f0*/  VOTEU.ANY UP2, P1 ;  /* 0x0000000000ff7886 */ /* 0x000fe20000840100 */
[----:B------:R-:W-:Y:S01]  /*1a00*/  VOTEU.ANY UP1, P0 ;  /* 0x0000000000ff7886 */ /* 0x000fe20000020100 */
[----:B------:R-:W-:Y:S01]  /*1a10*/  VOTEU.ANY UP3, P0 ;  /* 0x0000000000ff7886 */ /* 0x000fe20000060100 */
[----:B------:R2:W-:Y:S01]  /*1a20*/  @!P3 SYNCS.ARRIVE.TRANS64 RZ, [UR8+0x6000], R2 ;  /* 0x00600002ffffb9a7 */ /* 0x0005e20008000008 */
[----:B------:R3:W-:Y:S06]  /*1a30*/  MEMBAR.ALL.CTA ;  /* 0x0000000000007992 */ /* 0x0007ec0000008000 */
[----:B---3--:R-:W3:Y:S01]  /*1a40*/  FENCE.VIEW.ASYNC.S ;  /* 0x00000000000073c6 */ /* 0x008ee20000000000 */
[----:B------:R-:W-:Y:S01]  /*1a50*/  @UP0 UIADD3 UR9, UPT, UPT, UR8, 0x6000, URZ ;  /* 0x0000600008090890 */ /* 0x000fe2000fffe0ff */
[----:B------:R-:W-:Y:S01]  /*1a60*/  @UP0 UMOV UR10, URZ ;  /* 0x000000ff000a0c82 */ /* 0x000fe20008000000 */
[----:B------:R-:W-:Y:S01]  /*1a70*/  @UP1 UIADD3 UR17, UPT, UPT, UR8, 0x6000, URZ ;  /* 0x0000600008111890 */ /* 0x000fe2000fffe0ff */
[----:B------:R-:W-:Y:S01]  /*1a80*/  @UP1 UMOV UR18, URZ ;  /* 0x000000ff00121c82 */ /* 0x000fe20008000000 */
[----:B------:R-:W-:Y:S01]  /*1a90*/  UISETP.NE.U32.AND UP0, UPT, UR22, URZ, UPT ;  /* 0x000000ff1600728c */ /* 0x000fe2000bf05070 */
[----:B---3--:R-:W-:Y:S06]  /*1aa0*/  BAR.SYNC.DEFER_BLOCKING 0x0 ;  /* 0x0000000000007b1d */ /* 0x008fec0000010000 */
[----:B------:R2:W-:Y:S02]  /*1ab0*/  @UP2 UTMALDG.2D [UR8], [UR24] ;  /* 0x00000008180025b4 */ /* 0x0005e40008008000 */
[----:B------:R-:W-:Y:S06]  /*1ac0*/  BAR.SYNC.DEFER_BLOCKING 0x0 ;  /* 0x0000000000007b1d */ /* 0x000fec0000010000 */
[----:B------:R2:W-:Y:S02]  /*1ad0*/  @UP3 UTMALDG.2D [UR16], [UR26] ;  /* 0x000000101a0035b4 */ /* 0x0005e40008008000 */
[----:B------:R-:W-:Y:S06]  /*1ae0*/  BAR.SYNC.DEFER_BLOCKING 0x0 ;  /* 0x0000000000007b1d */ /* 0x000fec0000010000 */
[----:B------:R-:W3:Y:S02]  /*1af0*/  SYNCS.PHASECHK.TRANS64.TRYWAIT P0, [UR8+0x6000], RZ ;  /* 0x006000ffff0075a7 */ /* 0x000ee40008001108 */
[----:B--23--:R-:W-:Y:S05]  /*1b00*/  @!P0 BRA `(.L_x_59) ;  /* 0x0000000c00408947 */ /* 0x00cfea0003800000 */
.L_x_75:
[----:B------:R-:W-:Y:S05]  /*1b10*/  BRA.U UP0, `(.L_x_60) ;  /* 0x00000001004c7547 */ /* 0x000fea000b800000 */
[----:B------:R-:W-:Y:S02]  /*1b20*/  USHF.R.U32.HI UR4, URZ, 0x4, UR8 ;  /* 0x00000004ff047899 */ /* 0x000fe40008011608 */
[----:B------:R-:W-:Y:S02]  /*1b30*/  USHF.R.U32.HI UR6, URZ, 0x4, UR16 ;  /* 0x00000004ff067899 */ /* 0x000fe40008011610 */
[----:B------:R-:W-:Y:S02]  /*1b40*/  USGXT.U32 UR4, UR4, 0xe ;  /* 0x0000000e0404789a */ /* 0x000fe40008000000 */
[----:B------:R-:W-:Y:S01]  /*1b50*/  USGXT.U32 UR6, UR6, 0xe ;  /* 0x0000000e0606789a */ /* 0x000fe20008000000 */
[----:B------:R-:W-:Y:S01]  /*1b60*/  UMOV UR10, 0xfffffffe ;  /* 0xfffffffe000a7882 */ /* 0x000fe20000000000 */
[----:B------:R-:W-:Y:S01]  /*1b70*/  UMOV UR11, 0x7fffbfdf ;  /* 0x7fffbfdf000b7882 */ /* 0x000fe20000000000 */
[----:B------:R-:W-:Y:S01]  /*1b80*/  UMOV UR5, URZ ;  /* 0x000000ff00057c82 */ /* 0x000fe20008000000 */
[----:B------:R-:W-:Y:S01]  /*1b90*/  UMOV UR7, URZ ;  /* 0x000000ff00077c82 */ /* 0x000fe20008000000 */
[----:B------:R-:W-:-:S02]  /*1ba0*/  UIADD3.64 UR16, UPT, UPT, UR4, -UR10, URZ ;  /* 0x8000000a04107297 */ /* 0x000fc4000fffe0ff */
[----:B------:R-:W-:Y:S01]  /*1bb0*/  UIADD3.64 UR10, UPT, UPT, UR6, -UR10, URZ ;  /* 0x8000000a060a7297 */ /* 0x000fe2000fffe0ff */
[----:B------:R-:W-:Y:S01]  /*1bc0*/  UMOV UR28, 0x0 ;  /* 0x00000000001c7882 */ /* 0x000fe20000000000 */
[----:B------:R-:W-:Y:S01]  /*1bd0*/  UMOV UR29, 0x4100010 ;  /* 0x04100010001d7882 */ /* 0x000fe20000000000 */
[----:B------:R-:W-:Y:S01]  /*1be0*/  UMOV UR5, 0x80004020 ;  /* 0x8000402000057882 */ /* 0x000fe20000000000 */
[----:B------:R-:W-:Y:S01]  /*1bf0*/  UMOV UR7, 0x80004020 ;  /* 0x8000402000077882 */ /* 0x000fe20000000000 */
[----:B------:R-:W-:Y:S01]  /*1c00*/  UMOV UR30, 0x0 ;  /* 0x00000000001e7882 */ /* 0x000fe20000000000 */
[----:B------:R-:W-:Y:S01]  /*1c10*/  UMOV UR31, 0x4100010 ;  /* 0x04100010001f7882 */ /* 0x000fe20000000000 */
[----:B------:R2:W-:Y:S02]  /*1c20*/  UTCQMMA gdesc[UR4], gdesc[UR6], tmem[UR23], tmem[UR28], idesc[UR29], !UPT ;  /* 0x00ff1c06040075ea */ /* 0x0005e4000f800317 */
[----:B------:R2:W-:Y:S01]  /*1c30*/  UTCQMMA gdesc[UR16], gdesc[UR10], tmem[UR23], tmem[UR30], idesc[UR31], UPT ;  /* 0x00ff1e0a100075ea */ /* 0x0005e2000b800317 */
[----:B------:R-:W-:-:S02]  /*1c40*/  NOP ;  /* 0x0000000000007918 */ /* 0x000fc40000000000 */
.L_x_60:
[----:B------:R-:W-:Y:S01]  /*1c50*/  ELECT P0, URZ, PT ;  /* 0x0000000000ff782f */ /* 0x000fe20003800000 */
[----:B--2---:R-:W-:Y:S01]  /*1c60*/  UMOV UR4, UR12 ;  /* 0x0000000c00047c82 */ /* 0x004fe20008000000 */
[----:B------:R-:W-:Y:S02]  /*1c70*/  UMOV UR5, URZ ;  /* 0x000000ff00057c82 */ /* 0x000fe40008000000 */
[----:B------:R-:W-:-:S13]  /*1c80*/  ISETP.LT.U32.AND P0, PT, R20, 0x20, P0 ;  /* 0x000000201400780c */ /* 0x000fda0000701070 */
[----:B------:R-:W-:Y:S01]  /*1c90*/  VOTEU.ANY UP0, P0 ;  /* 0x0000000000ff7886 */ /* 0x000fe20000000100 */
[----:B------:R-:W-:Y:S01]  /*1ca0*/  VOTEU.ANY UP1, P0 ;  /* 0x0000000000ff7886 */ /* 0x000fe20000020100 */
[----:B------:R-:W-:-:S03]  /*1cb0*/  ISETP.GE.U32.AND P0, PT, R8, 0x41, PT ;  /* 0x000000410800780c */ /* 0x000fc60003f06070 */
[----:B------:R-:W-:Y:S02]  /*1cc0*/  @UP0 UMOV UR4, UR4 ;  /* 0x0000000400040c82 */ /* 0x000fe40008000000 */
[----:B------:R2:W-:Y:S01]  /*1cd0*/  @UP1 UTCBAR [UR4], URZ ;  /* 0x000000ff040013e9 */ /* 0x0005e200080000ff */
[----:B------:R-:W-:Y:S06]  /*1ce0*/  BAR.SYNC.DEFER_BLOCKING 0x0 ;  /* 0x0000000000007b1d */ /* 0x000fec0000010000 */
[----:B------:R-:W3:Y:S02]  /*1cf0*/  SYNCS.PHASECHK.TRANS64.TRYWAIT P1, [UR8+0x6020], RZ ;  /* 0x006020ffff0075a7 */ /* 0x000ee40008021108 */
[----:B--23--:R-:W-:Y:S05]  /*1d00*/  @!P1 BRA `(.L_x_61) ;  /* 0x0000000800cc9947 */ /* 0x00cfea0003800000 */
.L_x_76:
[----:B------:R-:W-:Y:S01]  /*1d10*/  UMOV UR4, URZ ;  /* 0x000000ff00047c82 */ /* 0x000fe20008000000 */
[----:B------:R-:W-:Y:S05]  /*1d20*/  @!P0 BRA `(.L_x_58) ;  /* 0x00000004001c8947 */ /* 0x000fea0003800000 */
[----:B------:R-:W2:Y:S01]  /*1d30*/  LDCU UR29, c[0x0][0x3a0] ;  /* 0x00007400ff1d77ac */ /* 0x000ea20008000800 */
[----:B------:R-:W-:Y:S01]  /*1d40*/  UMOV UR9, 0x1 ;  /* 0x0000000100097882 */ /* 0x000fe20000000000 */
[----:B------:R-:W-:-:S05]  /*1d50*/  UMOV UR14, 0x40 ;  /* 0x00000040000e7882 */ /* 0x000fca0000000000 */
.L_x_65:
[----:B------:R-:W-:Y:S01]  /*1d60*/  BAR.SYNC.DEFER_BLOCKING 0x0 ;  /* 0x0000000000007b1d */ /* 0x000fe20000010000 */
[----:B------:R-:W-:Y:S01]  /*1d70*/  ULEA UR28, UR9, UR8, 0x3 ;  /* 0x00000008091c7291 */ /* 0x000fe2000f8e18ff */
[----:B------:R-:W-:Y:S01]  /*1d80*/  @!P3 IMAD.MOV.U32 R2, RZ, RZ, 0x2000 ;  /* 0x00002000ff02b424 */ /* 0x000fe200078e00ff */
[----:B------:R-:W-:Y:S01]  /*1d90*/  ELECT P1, URZ, PT ;  /* 0x0000000000ff782f */ /* 0x000fe20003820000 */
[----:B------:R-:W-:-:S03]  /*1da0*/  ULEA UR12, UR9, UR8, 0xc ;  /* 0x00000008090c7291 */ /* 0x000fc6000f8e60ff */
[----:B------:R-:W-:Y:S02]  /*1db0*/  ISETP.LT.U32.AND P1, PT, R20, 0x20, P1 ;  /* 0x000000201400780c */ /* 0x000fe40000f21070 */
[----:B------:R-:W-:Y:S01]  /*1dc0*/  ELECT P0, URZ, PT ;  /* 0x0000000000ff782f */ /* 0x000fe20003800000 */
[----:B------:R-:W-:-:S03]  /*1dd0*/  UIADD3 UR16, UPT, UPT, UR12, 0x3000, URZ ;  /* 0x000030000c107890 */ /* 0x000fc6000fffe0ff */
[----:B------:R-:W-:Y:S01]  /*1de0*/  ISETP.LT.U32.AND P0, PT, R20, 0x20, P0 ;  /* 0x000000201400780c */ /* 0x000fe20000701070 */
[----:B------:R-:W-:Y:S01]  /*1df0*/  UMOV UR18, UR14 ;  /* 0x0000000e00127c82 */ /* 0x000fe20008000000 */
[----:B------:R-:W-:-:S05]  /*1e00*/  USHF.L.U32 UR5, UR4, 0x1f, URZ ;  /* 0x0000001f04057899 */ /* 0x000fca00080006ff */
[----:B------:R-:W-:Y:S01]  /*1e10*/  VOTEU.ANY UP0, P1 ;  /* 0x0000000000ff7886 */ /* 0x000fe20000800100 */
[----:B------:R3:W-:Y:S01]  /*1e20*/  @!P3 SYNCS.ARRIVE.TRANS64 RZ, [UR28+0x6000], R2 ;  /* 0x00600002ffffb9a7 */ /* 0x0007e2000800001c */
[----:B------:R4:W-:Y:S06]  /*1e30*/  MEMBAR.ALL.CTA ;  /* 0x0000000000007992 */ /* 0x0009ec0000008000 */
[----:B----4-:R-:W4:Y:S01]  /*1e40*/  FENCE.VIEW.ASYNC.S ;  /* 0x00000000000073c6 */ /* 0x010f220000000000 */
[----:B------:R-:W-:Y:S01]  /*1e50*/  @UP0 UIADD3 UR13, UPT, UPT, UR28, 0x6000, URZ ;  /* 0x000060001c0d0890 */ /* 0x000fe2000fffe0ff */
[----:B----4-:R-:W-:Y:S01]  /*1e60*/  VOTEU.ANY UP0, P1 ;  /* 0x0000000000ff7886 */ /* 0x010fe20000800100 */
[----:B------:R-:W-:Y:S01]  /*1e70*/  VOTEU.ANY UP1, P0 ;  /* 0x0000000000ff7886 */ /* 0x000fe20000020100 */
[----:B---3--:R-:W-:-:S04]  /*1e80*/  IMAD.U32 R2, RZ, RZ, UR5 ;  /* 0x00000005ff027e24 */ /* 0x008fc8000f8e00ff */
[----:B------:R-:W-:Y:S01]  /*1e90*/  @UP1 UIADD3 UR17, UPT, UPT, UR28, 0x6000, URZ ;  /* 0x000060001c111890 */ /* 0x000fe2000fffe0ff */
[----:B------:R-:W-:Y:S01]  /*1ea0*/  VOTEU.ANY UP1, P0 ;  /* 0x0000000000ff7886 */ /* 0x000fe20000020100 */
[----:B------:R-:W-:Y:S06]  /*1eb0*/  BAR.SYNC.DEFER_BLOCKING 0x0 ;  /* 0x0000000000007b1d */ /* 0x000fec0000010000 */
[----:B------:R3:W-:Y:S01]  /*1ec0*/  @UP0 UTMALDG.2D [UR12], [UR24] ;  /* 0x0000000c180005b4 */ /* 0x0007e20008008000 */
[----:B------:R-:W-:Y:S01]  /*1ed0*/  UISETP.NE.U32.AND UP0, UPT, UR22, URZ, UPT ;  /* 0x000000ff1600728c */ /* 0x000fe2000bf05070 */
[----:B------:R-:W-:Y:S06]  /*1ee0*/  BAR.SYNC.DEFER_BLOCKING 0x0 ;  /* 0x0000000000007b1d */ /* 0x000fec0000010000 */
[----:B------:R3:W-:Y:S02]  /*1ef0*/  @UP1 UTMALDG.2D [UR16], [UR26] ;  /* 0x000000101a0015b4 */ /* 0x0007e40008008000 */
[----:B------:R-:W-:Y:S06]  /*1f00*/  BAR.SYNC.DEFER_BLOCKING 0x0 ;  /* 0x0000000000007b1d */ /* 0x000fec0000010000 */
[----:B------:R-:W4:Y:S02]  /*1f10*/  SYNCS.PHASECHK.TRANS64.TRYWAIT P0, [UR28+0x6000], R2 ;  /* 0x00600002ff0075a7 */ /* 0x000f24000800111c */
[----:B---34-:R-:W-:Y:S05]  /*1f20*/  @!P0 BRA `(.L_x_62) ;  /* 0x0000000800508947 */ /* 0x018fea0003800000 */
.L_x_77:
[----:B------:R-:W-:Y:S05]  /*1f30*/  BRA.U UP0, `(.L_x_63) ;  /* 0x00000001004c7547 */ /* 0x000fea000b800000 */
[----:B------:R-:W-:Y:S02]  /*1f40*/  USHF.R.U32.HI UR10, URZ, 0x4, UR12 ;  /* 0x00000004ff0a7899 */ /* 0x000fe4000801160c */
[----:B------:R-:W-:Y:S02]  /*1f50*/  USHF.R.U32.HI UR12, URZ, 0x4, UR16 ;  /* 0x00000004ff0c7899 */ /* 0x000fe40008011610 */
[----:B------:R-:W-:Y:S02]  /*1f60*/  USGXT.U32 UR10, UR10, 0xe ;  /* 0x0000000e0a0a789a */ /* 0x000fe40008000000 */
[----:B------:R-:W-:Y:S02]  /*1f70*/  USGXT.U32 UR12, UR12, 0xe ;  /* 0x0000000e0c0c789a */ /* 0x000fe40008000000 */
[----:B------:R-:W-:Y:S02]  /*1f80*/  UIADD3 UR16, UP0, UPT, UR10, 0x2, URZ ;  /* 0x000000020a107890 */ /* 0x000fe4000ff1e0ff */
[----:B------:R-:W-:Y:S01]  /*1f90*/  UIADD3 UR30, UP1, UPT, UR12, 0x2, URZ ;  /* 0x000000020c1e7890 */ /* 0x000fe2000ff3e0ff */
[----:B------:R-:W-:Y:S01]  /*1fa0*/  UMOV UR5, URZ ;  /* 0x000000ff00057c82 */ /* 0x000fe20008000000 */
[----:B------:R-:W-:Y:S01]  /*1fb0*/  UMOV UR6, URZ ;  /* 0x000000ff00067c82 */ /* 0x000fe20008000000 */
[----:B------:R-:W-:-:S02]  /*1fc0*/  UIADD3.X UR17, UPT, UPT, UR5, -0x7fffbfe0, URZ, UP0, !UPT ;  /* 0x8000402005117890 */ /* 0x000fc400087fe4ff */
[----:B------:R-:W-:Y:S01]  /*1fd0*/  UIADD3.X UR31, UPT, UPT, UR6, -0x7fffbfe0, URZ, UP1, !UPT ;  /* 0x80004020061f7890 */ /* 0x000fe20008ffe4ff */
[----:B------:R-:W-:Y:S01]  /*1fe0*/  UMOV UR32, 0x0 ;  /* 0x0000000000207882 */ /* 0x000fe20000000000 */
[----:B------:R-:W-:Y:S01]  /*1ff0*/  UMOV UR33, 0x4100010 ;  /* 0x0410001000217882 */ /* 0x000fe20000000000 */
[----:B------:R-:W-:Y:S01]  /*2000*/  UMOV UR11, 0x80004020 ;  /* 0x80004020000b7882 */ /* 0x000fe20000000000 */
[----:B------:R-:W-:Y:S01]  /*2010*/  UMOV UR13, 0x80004020 ;  /* 0x80004020000d7882 */ /* 0x000fe20000000000 */
[----:B------:R-:W-:Y:S01]  /*2020*/  UMOV UR6, 0x0 ;  /* 0x0000000000067882 */ /* 0x000fe20000000000 */
[----:B------:R-:W-:Y:S01]  /*2030*/  UMOV UR7, 0x4100010 ;  /* 0x0410001000077882 */ /* 0x000fe20000000000 */
[----:B------:R3:W-:Y:S02]  /*2040*/  UTCQMMA gdesc[UR10], gdesc[UR12], tmem[UR23], tmem[UR32], idesc[UR33], UPT ;  /* 0x00ff200c0a0075ea */ /* 0x0007e4000b800317 */
[----:B------:R3:W-:Y:S01]  /*2050*/  UTCQMMA gdesc[UR16], gdesc[UR30], tmem[UR23], tmem[UR6], idesc[UR7], UPT ;  /* 0x00ff061e100075ea */ /* 0x0007e2000b800317 */
[----:B------:R-:W-:-:S02]  /*2060*/  NOP ;  /* 0x0000000000007918 */ /* 0x000fc40000000000 */
.L_x_63:
[----:B------:R-:W-:Y:S01]  /*2070*/  ELECT P0, URZ, PT ;  /* 0x0000000000ff782f */ /* 0x000fe20003800000 */
[----:B---3--:R-:W-:-:S03]  /*2080*/  UIADD3 UR6, UPT, UPT, UR28, 0x6020, URZ ;  /* 0x000060201c067890 */ /* 0x008fc6000fffe0ff */
[----:B------:R-:W-:Y:S01]  /*2090*/  ISETP.LT.U32.AND P0, PT, R20, 0x20, P0 ;  /* 0x000000201400780c */ /* 0x000fe20000701070 */
[----:B------:R-:W-:-:S12]  /*20a0*/  UMOV UR7, URZ ;  /* 0x000000ff00077c82 */ /* 0x000fd80008000000 */
[----:B------:R-:W-:Y:S01]  /*20b0*/  VOTEU.ANY UP0, P0 ;  /* 0x0000000000ff7886 */ /* 0x000fe20000000100 */
[----:B------:R-:W-:-:S04]  /*20c0*/  VOTEU.ANY UP1, P0 ;  /* 0x0000000000ff7886 */ /* 0x000fc80000020100 */
[----:B------:R-:W-:Y:S02]  /*20d0*/  @UP0 UMOV UR6, UR6 ;  /* 0x0000000600060c82 */ /* 0x000fe40008000000 */
[----:B------:R3:W-:Y:S01]  /*20e0*/  @UP1 UTCBAR [UR6], URZ ;  /* 0x000000ff060013e9 */ /* 0x0007e200080000ff */
[----:B------:R-:W-:Y:S06]  /*20f0*/  BAR.SYNC.DEFER_BLOCKING 0x0 ;  /* 0x0000000000007b1d */ /* 0x000fec0000010000 */
[----:B------:R-:W4:Y:S02]  /*2100*/  SYNCS.PHASECHK.TRANS64.TRYWAIT P0, [UR28+0x6020], R2 ;  /* 0x00602002ff0075a7 */ /* 0x000f24000800111c */
[----:B---34-:R-:W-:Y:S05]  /*2110*/  @!P0 BRA `(.L_x_64) ;  /* 0x0000000400e08947 */ /* 0x018fea0003800000 */
.L_x_78:
[----:B------:R-:W-:Y:S02]  /*2120*/  UIADD3 UR9, UPT, UPT, UR9, 0x1, URZ ;  /* 0x0000000109097890 */ /* 0x000fe4000fffe0ff */
[----:B------:R-:W-:Y:S02]  /*2130*/  UIADD3 UR14, UPT, UPT, UR14, 0x40, URZ ;  /* 0x000000400e0e7890 */ /* 0x000fe4000fffe0ff */
[----:B------:R-:W-:-:S04]  /*2140*/  UISETP.NE.U32.AND UP0, UPT, UR9, 0x3, UPT ;  /* 0x000000030900788c */ /* 0x000fc8000bf05070 */
[----:B------:R-:W-:Y:S02]  /*2150*/  USEL UR5, URZ, 0x1, UP0 ;  /* 0x00000001ff057887 */ /* 0x000fe40008000000 */
[----:B------:R-:W-:Y:S02]  /*2160*/  USEL UR9, UR9, URZ, UP0 ;  /* 0x000000ff09097287 */ /* 0x000fe40008000000 */
[----:B--2---:R-:W-:Y:S02]  /*2170*/  UISETP.GE.AND UP0, UPT, UR14, UR29, UPT ;  /* 0x0000001d0e00728c */ /* 0x004fe4000bf06270 */
[----:B------:R-:W-:-:S07]  /*2180*/  ULOP3.LUT UR4, UR4, UR5, URZ, 0x3c, !UPT ;  /* 0x0000000504047292 */ /* 0x000fce000f8e3cff */
[----:B------:R-:W-:Y:S05]  /*2190*/  BRA.U !UP0, `(.L_x_65) ;  /* 0xfffffff908f07547 */ /* 0x000fea000b83ffff */
.L_x_58:
[----:B---34-:R-:W-:Y:S06]  /*21a0*/  BAR.SYNC.DEFER_BLOCKING 0x0 ;  /* 0x0000000000007b1d */ /* 0x018fec0000010000 */
[----:B------:R-:W-:Y:S04]  /*21b0*/  BSSY.RECONVERGENT B4, `(.L_x_66) ;  /* 0x0000004000047945 */ /* 0x000fe80003800200 */
[----:B------:R-:W-:Y:S05]  /*21c0*/  @P3 BRA `(.L_x_67) ;  /* 0x0000000000083947 */ /* 0x000fea0003800000 */
[----:B------:R-:W2:Y:S02]  /*21d0*/  SYNCS.CCTL.IV [UR8+0x6000] ;  /* 0x00600000ff0079b1 */ /* 0x000ea40008000008 */
[----:B--2---:R-:W2:Y:S02]  /*21e0*/  SYNCS.CCTL.IV [UR8+0x6020] ;  /* 0x00602000ff0079b1 */ /* 0x004ea40008000008 */
.L_x_67:
[----:B------:R-:W-:Y:S05]  /*21f0*/  BSYNC.RECONVERGENT B4 ;  /* 0x0000000000047941 */ /* 0x000fea0003800200 */
.L_x_66:
[----:B--2---:R-:W-:Y:S06]  /*2200*/  BAR.SYNC.DEFER_BLOCKING 0x0 ;  /* 0x0000000000007b1d */ /* 0x004fec0000010000 */
[----:B------:R-:W-:Y:S04]  /*2210*/  BSSY.RECONVERGENT B4, `(.L_x_68) ;  /* 0x0000004000047945 */ /* 0x000fe80003800200 */
[----:B------:R-:W-:Y:S05]  /*2220*/  @P3 BRA `(.L_x_69) ;  /* 0x0000000000083947 */ /* 0x000fea0003800000 */
[----:B------:R-:W2:Y:S02]  /*2230*/  SYNCS.CCTL.IV [UR8+0x6008] ;  /* 0x00600800ff0079b1 */ /* 0x000ea40008000008 */
[----:B--2---:R-:W2:Y:S02]  /*2240*/  SYNCS.CCTL.IV [UR8+0x6028] ;  /* 0x00602800ff0079b1 */ /* 0x004ea40008000008 */
.L_x_69:
[----:B------:R-:W-:Y:S05]  /*2250*/  BSYNC.RECONVERGENT B4 ;  /* 0x0000000000047941 */ /* 0x000fea0003800200 */
.L_x_68:
[----:B--2---:R-:W-:Y:S06]  /*2260*/  BAR.SYNC.DEFER_BLOCKING 0x0 ;  /* 0x0000000000007b1d */ /* 0x004fec0000010000 */
[----:B------:R-:W-:Y:S04]  /*2270*/  BSSY.RECONVERGENT B4, `(.L_x_70) ;  /* 0x0000004000047945 */ /* 0x000fe80003800200 */
[----:B------:R-:W-:Y:S05]  /*2280*/  @P3 BRA `(.L_x_71) ;  /* 0x0000000000083947 */ /* 0x000fea0003800000 */
[----:B------:R-:W2:Y:S02]  /*2290*/  SYNCS.CCTL.IV [UR8+0x6010] ;  /* 0x00601000ff0079b1 */ /* 0x000ea40008000008 */
[----:B--2---:R-:W2:Y:S02]  /*22a0*/  SYNCS.CCTL.IV [UR8+0x6030] ;  /* 0x00603000ff0079b1 */ /* 0x004ea40008000008 */
.L_x_71:
[----:B------:R-:W-:Y:S05]  /*22b0*/  BSYNC.RECONVERGENT B4 ;  /* 0x0000000000047941 */ /* 0x000fea0003800200 */
.L_x_70:
[----:B------:R-:W-:Y:S01]  /*22c0*/  USHF.L.U32 UR4, UR22, 0x15, URZ ;  /* 0x0000001516047899 */ /* 0x000fe200080006ff */
[----:B------:R-:W-:Y:S01]  /*22d0*/  SHF.R.U32.HI R21, RZ, 0x2, R0 ;  /* 0x00000002ff157819 */ /* 0x000fe20000011600 */
[----:B------:R-:W-:Y:S01]  /*22e0*/  USHF.L.U32 UR22, UR22, 0x3, URZ ;  /* 0x0000000316167899 */ /* 0x000fe200080006ff */
[C---:B------:R-:W-:Y:S01]  /*22f0*/  IMAD.SHL.U32 R2, R0.reuse, 0x20, RZ ;  /* 0x0000002000027824 */ /* 0x040fe200078e00ff */
[----:B------:R-:W-:Y:S01]  /*2300*/  ULOP3.LUT UR4, UR4, 0x600000, URZ, 0xc0, !UPT ;  /* 0x0060000004047892 */ /* 0x000fe2000f8ec0ff */
[----:B------:R-:W-:Y:S01]  /*2310*/  LOP3.LUT R21, R21, 0x20, RZ, 0xc0, !PT ;  /* 0x0000002015157812 */ /* 0x000fe200078ec0ff */
[----:B------:R-:W-:Y:S01]  /*2320*/  ULOP3.LUT UR22, UR22, 0x20, URZ, 0xc0, !UPT ;  /* 0x0000002016167892 */ /* 0x000fe2000f8ec0ff */
[----:B------:R-:W-:Y:S01]  /*2330*/  IMAD.SHL.U32 R3, R0, 0x8, RZ ;  /* 0x0000000800037824 */ /* 0x000fe200078e00ff */
[----:B------:R-:W-:Y:S02]  /*2340*/  LOP3.LUT R2, R2, 0xc00, RZ, 0xc0, !PT ;  /* 0x00000c0002027812 */ /* 0x000fe400078ec0ff */
[----:B------:R-:W-:-:S02]  /*2350*/  ELECT P0, URZ, PT ;  /* 0x0000000000ff782f */ /* 0x000fc40003800000 */
[----:B------:R-:W-:Y:S01]  /*2360*/  LOP3.LUT R21, R21, 0x10, R0, 0xf8, !PT ;  /* 0x0000001015157812 */ /* 0x000fe200078ef800 */
[----:B------:R-:W-:Y:S01]  /*2370*/  UIADD3 UR4, UPT, UPT, UR22, UR4, UR23 ;  /* 0x0000000416047290 */ /* 0x000fe2000fffe017 */
[----:B------:R-:W-:Y:S01]  /*2380*/  IMAD.SHL.U32 R0, R0, 0x40, RZ ;  /* 0x0000004000007824 */ /* 0x000fe200078e00ff */
[----:B------:R-:W-:Y:S01]  /*2390*/  LOP3.LUT R2, R2, 0x30, R3, 0xf8, !PT ;  /* 0x0000003002027812 */ /* 0x000fe200078ef803 */
[----:B------:R-:W-:Y:S01]  /*23a0*/  UMOV UR9, UR19 ;  /* 0x0000001300097c82 */ /* 0x000fe20008000000 */
[----:B------:R-:W-:Y:S01]  /*23b0*/  ISETP.LT.U32.AND P0, PT, R20, 0x20, P0 ;  /* 0x000000201400780c */ /* 0x000fe20000701070 */
[----:B------:R-:W-:Y:S01]  /*23c0*/  UMOV UR10, UR15 ;  /* 0x0000000f000a7c82 */ /* 0x000fe20008000000 */
[----:B------:R-:W-:Y:S02]  /*23d0*/  LOP3.LUT R21, R2, R21, RZ, 0x3c, !PT ;  /* 0x0000001502157212 */ /* 0x000fe400078e3cff */
[----:B------:R-:W-:Y:S01]  /*23e0*/  LOP3.LUT R0, R0, 0x3c0, RZ, 0xc0, !PT ;  /* 0x000003c000007812 */ /* 0x000fe200078ec0ff */
[----:B-----5:R-:W-:Y:S01]  /*23f0*/  LDTM.16dp32bit_t0_t15.x16 R4, tmem[UR4] ;  /* 0x00000004000479ee */ /* 0x020fe20008a00000 */
[----:B------:R-:W3:Y:S01]  /*2400*/  LDTM.16dp32bit_t16_t31.x16 R4, tmem[UR4+0x10] ;  /* 0x00001004000479ee */ /* 0x000ee20008a20000 */
[----:B------:R-:W-:Y:S01]  /*2410*/  NOP ;  /* 0x0000000000007918 */ /* 0x000fe20000000000 */
[----:B------:R-:W-:-:S05]  /*2420*/  IADD3 R0, PT, PT, R21, UR8, R0 ;  /* 0x0000000815007c10 */ /* 0x000fca000fffe000 */
[----:B---3--:R-:W-:Y:S01]  /*2430*/  VOTEU.ANY UP1, P0 ;  /* 0x0000000000ff7886 */ /* 0x008fe20000020100 */
[----:B------:R-:W-:Y:S01]  /*2440*/  VOTEU.ANY UP0, P0 ;  /* 0x0000000000ff7886 */ /* 0x000fe20000000100 */
[----:B------:R-:W-:Y:S02]  /*2450*/  F2FP.SATFINITE.E4M3.F32.PACK_AB_MERGE_C R6, R7, R6, RZ ;  /* 0x000000060706723e */ /* 0x000fe400048070ff */
[----:B------:R-:W-:Y:S02]  /*2460*/  F2FP.SATFINITE.E4M3.F32.PACK_AB_MERGE_C R10, R11, R10, RZ ;  /* 0x0000000a0b0a723e */ /* 0x000fe400048070ff */
[----:B------:R-:W-:Y:S02]  /*2470*/  F2FP.SATFINITE.E4M3.F32.PACK_AB_MERGE_C R14, R15, R14, RZ ;  /* 0x0000000e0f0e723e */ /* 0x000fe400048070ff */
[----:B------:R-:W-:Y:S02]  /*2480*/  F2FP.SATFINITE.E4M3.F32.PACK_AB_MERGE_C R18, R19, R18, RZ ;  /* 0x000000121312723e */ /* 0x000fe400048070ff */
[----:B------:R-:W-:-:S02]  /*2490*/  F2FP.SATFINITE.E4M3.F32.PACK_AB_MERGE_C R4, R5, R4, R6 ;  /* 0x000000040504723e */ /* 0x000fc40004807006 */
[----:B------:R-:W-:Y:S02]  /*24a0*/  F2FP.SATFINITE.E4M3.F32.PACK_AB_MERGE_C R5, R9, R8, R10 ;  /* 0x000000080905723e */ /* 0x000fe4000480700a */
[----:B------:R-:W-:Y:S02]  /*24b0*/  F2FP.SATFINITE.E4M3.F32.PACK_AB_MERGE_C R6, R13, R12, R14 ;  /* 0x0000000c0d06723e */ /* 0x000fe4000480700e */
[----:B------:R-:W-:-:S05]  /*24c0*/  F2FP.SATFINITE.E4M3.F32.PACK_AB_MERGE_C R7, R17, R16, R18 ;  /* 0x000000101107723e */ /* 0x000fca0004807012 */
[----:B--2---:R2:W-:Y:S01]  /*24d0*/  STS.128 [R0], R4 ;  /* 0x0000000400007388 */ /* 0x0045e20000000c00 */
[----:B------:R3:W-:Y:S06]  /*24e0*/  MEMBAR.ALL.CTA ;  /* 0x0000000000007992 */ /* 0x0007ec0000008000 */
[----:B---3--:R-:W3:Y:S02]  /*24f0*/  FENCE.VIEW.ASYNC.S ;  /* 0x00000000000073c6 */ /* 0x008ee40000000000 */
[----:B---3--:R-:W-:Y:S06]  /*2500*/  BAR.SYNC.DEFER_BLOCKING 0x0 ;  /* 0x0000000000007b1d */ /* 0x008fec0000010000 */
[----:B------:R2:W-:Y:S01]  /*2510*/  @UP1 UTMASTG.2D [UR8], [UR20] ;  /* 0x00000008140013b5 */ /* 0x0005e20008008000 */
[----:B------:R0:W-:Y:S01]  /*2520*/  UTMACMDFLUSH ;  /* 0x00000000000079b7 */ /* 0x0001e20000000000 */
[----:B------:R-:W-:-:S04]  /*2530*/  DEPBAR.LE SB0, 0x0 ;  /* 0x000080000000791a */ /* 0x000fc80000000000 */
[----:B------:R-:W-:Y:S08]  /*2540*/  BAR.SYNC.DEFER_BLOCKING 0x0 ;  /* 0x0000000000007b1d */ /* 0x000ff00000010000 */
[----:B------:R-:W-:Y:S06]  /*2550*/  BAR.SYNC.DEFER_BLOCKING 0x0 ;  /* 0x0000000000007b1d */ /* 0x000fec0000010000 */
[----:B--2---:R-:W-:Y:S05]  /*2560*/  @P2 BRA `(.L_x_72) ;  /* 0x0000000000a02947 */ /* 0x004fea0003800000 */
[----:B------:R-:W2:Y:S01]  /*2570*/  S2UR UR5, SR_CgaCtaId ;  /* 0x00000000000579c3 */ /* 0x000ea20000008800 */
[----:B------:R-:W-:Y:S01]  /*2580*/  NOP ;  /* 0x0000000000007918 */ /* 0x000fe20000000000 */
[----:B------:R-:W-:Y:S01]  /*2590*/  UMOV UR4, 0x50 ;  /* 0x0000005000047882 */ /* 0x000fe20000000000 */
[----:B------:R-:W-:Y:S02]  /*25a0*/  IMAD.U32 R0, RZ, RZ, UR23 ;  /* 0x00000017ff007e24 */ /* 0x000fe4000f8e00ff */
[----:B------:R-:W-:Y:S02]  /*25b0*/  IMAD.MOV.U32 R3, RZ, RZ, 0x3 ;  /* 0x00000003ff037424 */ /* 0x000fe400078e00ff */
[----:B------:R-:W-:Y:S01]  /*25c0*/  IMAD.MOV.U32 R7, RZ, RZ, 0x1 ;  /* 0x00000001ff077424 */ /* 0x000fe200078e00ff */
[----:B------:R-:W-:-:S04]  /*25d0*/  LOP3.LUT R0, R0, 0xffff, RZ, 0xc0, !PT ;  /* 0x0000ffff00007812 */ /* 0x000fc800078ec0ff */
[----:B------:R-:W-:-:S05]  /*25e0*/  SHF.R.U32.HI R0, RZ, 0x5, R0 ;  /* 0x00000005ff007819 */ /* 0x000fca0000011600 */
[----:B------:R-:W-:Y:S01]  /*25f0*/  VIADD R2, R0, 0x10 ;  /* 0x0000001000027836 */ /* 0x000fe20000000000 */
[----:B------:R-:W-:Y:S01]  /*2600*/  SHF.L.U32 R0, R3, R0, RZ ;  /* 0x0000000003007219 */ /* 0x000fe200000006ff */
[----:B--2---:R-:W-:-:S03]  /*2610*/  ULEA UR6, UR5, UR4, 0x18 ;  /* 0x0000000405067291 */ /* 0x004fc6000f8ec0ff */
[----:B------:R-:W-:-:S04]  /*2620*/  SHF.L.U32 R3, R7, R2, RZ ;  /* 0x0000000207037219 */ /* 0x000fc800000006ff */
[----:B------:R-:W-:Y:S02]  /*2630*/  LOP3.LUT R0, R3, R0, RZ, 0xfc, !PT ;  /* 0x0000000003007212 */ /* 0x000fe400078efcff */
[----:B------:R-:W2:Y:S02]  /*2640*/  LDS R5, [UR6] ;  /* 0x00000006ff057984 */ /* 0x000ea40008000800 */
[C---:B------:R-:W-:Y:S02]  /*2650*/  LOP3.LUT R2, R0.reuse, 0xffff, RZ, 0xc0, !PT ;  /* 0x0000ffff00027812 */ /* 0x040fe400078ec0ff */
[----:B--2---:R-:W-:-:S04]  /*2660*/  LOP3.LUT R3, R0, 0xffff, R5, 0x80, !PT ;  /* 0x0000ffff00037812 */ /* 0x004fc800078e8005 */
[----:B------:R-:W-:-:S13]  /*2670*/  ISETP.NE.AND P0, PT, R3, R2, PT ;  /* 0x000000020300720c */ /* 0x000fda0003f05270 */
[----:B------:R-:W-:Y:S05]  /*2680*/  @P0 BRA `(.L_x_73) ;  /* 0x0000000000500947 */ /* 0x000fea0003800000 */
[----:B------:R-:W-:Y:S02]  /*2690*/  SHF.R.U32.HI R5, RZ, 0x10, R5 ;  /* 0x00000010ff057819 */ /* 0x000fe40000011605 */
[----:B------:R-:W-:-:S04]  /*26a0*/  SHF.R.U32.HI R2, RZ, 0x10, R0 ;  /* 0x00000010ff027819 */ /* 0x000fc80000011600 */
[----:B------:R-:W-:-:S04]  /*26b0*/  LOP3.LUT R5, R5, R2, RZ, 0xc0, !PT ;  /* 0x0000000205057212 */ /* 0x000fc800078ec0ff */
[----:B------:R-:W-:-:S13]  /*26c0*/  ISETP.NE.AND P0, PT, R5, R2, PT ;  /* 0x000000020500720c */ /* 0x000fda0003f05270 */
[----:B------:R-:W-:Y:S05]  /*26d0*/  @P0 BRA `(.L_x_74) ;  /* 0x0000000000300947 */ /* 0x000fea0003800000 */
[----:B------:R-:W-:Y:S01]  /*26e0*/  R2UR UR4, R0 ;  /* 0x00000000000472ca */ /* 0x000fe200000e0000 */
[----:B------:R-:W-:Y:S01]  /*26f0*/  VOTEU.ANY UR5, UPT, PT ;  /* 0x0000000000057886 */ /* 0x000fe200038e0100 */
[----:B------:R-:W2:Y:S01]  /*2700*/  S2R R0, SR_LANEID ;  /* 0x0000000000007919 */ /* 0x000ea20000000000 */
[----:B------:R-:W-:-:S10]  /*2710*/  UFLO.U32 UR5, UR5 ;  /* 0x00000005000572bd */ /* 0x000fd400080e0000 */
[----:B------:R-:W-:-:S06]  /*2720*/  ULOP3.LUT UR4, URZ, UR4, URZ, 0x33, !UPT ;  /* 0x00000004ff047292 */ /* 0x000fcc000f8e33ff */
[----:B------:R-:W-:-:S04]  /*2730*/  IMAD.U32 R2, RZ, RZ, UR4 ;  /* 0x00000004ff027e24 */ /* 0x000fc8000f8e00ff */
[----:B------:R-:W3:Y:S02]  /*2740*/  REDUX UR7, R2 ;  /* 0x00000000020773c4 */ /* 0x000ee40000000000 */
[----:B------:R4:W-:Y:S01]  /*2750*/  UTCATOMSWS.AND URZ, UR4 ;  /* 0x0000000400ff79e3 */ /* 0x0009e20008000000 */
[----:B--2---:R-:W-:Y:S01]  /*2760*/  ISETP.EQ.U32.AND P0, PT, R0, UR5, PT ;  /* 0x0000000500007c0c */ /* 0x004fe2000bf02070 */
[----:B---3--:R-:W-:-:S12]  /*2770*/  IMAD.U32 R0, RZ, RZ, UR7 ;  /* 0x00000007ff007e24 */ /* 0x008fd8000f8e00ff */
[----:B------:R4:W-:Y:S01]  /*2780*/  @P0 ATOMS.AND RZ, [UR6], R0 ;  /* 0x00000000ffff098c */ /* 0x0009e2000a800006 */
[----:B------:R-:W-:Y:S05]  /*2790*/  BRA `(.L_x_72) ;  /* 0x0000000000147947 */ /* 0x000fea0003800000 */
.L_x_74:
[----:B------:R-:W-:-:S07]  /*27a0*/  MOV R2, 0x27c0 ;  /* 0x000027c000027802 */ /* 0x000fce0000000f00 */
[----:B-1----:R-:W-:Y:S05]  /*27b0*/  CALL.REL.NOINC `($__internal_0_$__cuda_sm10x_tcgen05_guardrail_trap_col_being_dealloced_not_returned_by_alloc) ;  /* 0x0000000000447944 */ /* 0x002fea0003c00000 */
[----:B------:R-:W-:Y:S05]  /*27c0*/  BRA `(.L_x_72) ;  /* 0x0000000000087947 */ /* 0x000fea0003800000 */
.L_x_73:
[----:B------:R-:W-:-:S07]  /*27d0*/  MOV R2, 0x27f0 ;  /* 0x000027f000027802 */ /* 0x000fce0000000f00 */
[----:B-1----:R-:W-:Y:S05]  /*27e0*/  CALL.REL.NOINC `($__internal_2_$__cuda_sm10x_tcgen05_guardrail_trap_unallocated_columns_being_dealloced) ;  /* 0x0000000000507944 */ /* 0x002fea0003c00000 */
.L_x_72:
[----:B------:R-:W-:Y:S01]  /*27f0*/  NOP ;  /* 0x0000000000007918 */ /* 0x000fe20000000000 */
[----:B----4-:R-:W-:Y:S05]  /*2800*/  EXIT ;  /* 0x000000000000794d */ /* 0x010fea0003800000 */
.L_x_59:
[----:B------:R-:W2:Y:S02]  /*2810*/  SYNCS.PHASECHK.TRANS64.TRYWAIT P0, [UR8+0x6000], RZ ;  /* 0x006000ffff0075a7 */ /* 0x000ea40008001108 */
[----:B--2---:R-:W-:Y:S05]  /*2820*/  @!P0 BRA `(.L_x_59) ;  /* 0xfffffffc00f88947 */ /* 0x004fea000383ffff */
[----:B------:R-:W-:Y:S05]  /*2830*/  BRA `(.L_x_75) ;  /* 0xfffffff000b47947 */ /* 0x000fea000383ffff */
.L_x_61:
[----:B------:R-:W2:Y:S02]  /*2840*/  SYNCS.PHASECHK.TRANS64.TRYWAIT P1, [UR8+0x6020], RZ ;  /* 0x006020ffff0075a7 */ /* 0x000ea40008021108 */
[----:B--2---:R-:W-:Y:S05]  /*2850*/  @!P1 BRA `(.L_x_61) ;  /* 0xfffffffc00f89947 */ /* 0x004fea000383ffff */
[----:B------:R-:W-:Y:S05]  /*2860*/  BRA `(.L_x_76) ;  /* 0xfffffff400287947 */ /* 0x000fea000383ffff */
.L_x_62:
[----:B------:R-:W3:Y:S02]  /*2870*/  SYNCS.PHASECHK.TRANS64.TRYWAIT P0, [UR28+0x6000], R2 ;  /* 0x00600002ff0075a7 */ /* 0x000ee4000800111c */
[----:B---3--:R-:W-:Y:S05]  /*2880*/  @!P0 BRA `(.L_x_62) ;  /* 0xfffffffc00f88947 */ /* 0x008fea000383ffff */
[----:B------:R-:W-:Y:S05]  /*2890*/  BRA `(.L_x_77) ;  /* 0xfffffff400a47947 */ /* 0x000fea000383ffff */
.L_x_64:
[----:B------:R-:W3:Y:S02]  /*28a0*/  SYNCS.PHASECHK.TRANS64.TRYWAIT P0, [UR28+0x6020], R2 ;  /* 0x00602002ff0075a7 */ /* 0x000ee4000800111c */
[----:B---3--:R-:W-:Y:S05]  /*28b0*/  @!P0 BRA `(.L_x_64) ;  /* 0xfffffffc00f88947 */ /* 0x008fea000383ffff */
[----:B------:R-:W-:Y:S05]  /*28c0*/  BRA `(.L_x_78) ;  /* 0xfffffff800147947 */ /* 0x000fea000383ffff */
        .weak           $__internal_0_$__cuda_sm10x_tcgen05_guardrail_trap_col_being_dealloced_not_returned_by_alloc
        .type           $__internal_0_$__cuda_sm10x_tcgen05_guardrail_trap_col_being_dealloced_not_returned_by_alloc,@function
        .size           $__internal_0_$__cuda_sm10x_tcgen05_guardrail_trap_col_being_dealloced_not_returned_by_alloc,($__internal_1_$__cuda_sm10x_tcgen05_guardrail_trap_phase_invalid_during_alloc - $__internal_0_$__cuda_sm10x_tcgen05_guardrail_trap_col_being_dealloced_not_returned_by_alloc)
$__internal_0_$__cuda_sm10x_tcgen05_guardrail_trap_col_being_dealloced_not_returned_by_alloc:
[----:B------:R-:W-:Y:S05]  /*28d0*/  BPT.TRAP 0x1 ;  /* 0x000000040000795c */ /* 0x000fea0000300000 */
[----:B------:R-:W-:-:S04]  /*28e0*/  IMAD.MOV.U32 R3, RZ, RZ, 0x0 ;  /* 0x00000000ff037424 */ /* 0x000fc800078e00ff */
[----:B------:R-:W-:Y:S05]  /*28f0*/  RET.REL.NODEC R2 `(gluon_tcgen05) ;  /* 0xffffffd402c07950 */ /* 0x000fea0003c3ffff */
        .weak           $__internal_1_$__cuda_sm10x_tcgen05_guardrail_trap_phase_invalid_during_alloc
        .type           $__internal_1_$__cuda_sm10x_tcgen05_guardrail_trap_phase_invalid_during_alloc,@function
        .size           $__internal_1_$__cuda_sm10x_tcgen05_guardrail_trap_phase_invalid_during_alloc,($__internal_2_$__cuda_sm10x_tcgen05_guardrail_trap_unallocated_columns_being_dealloced - $__internal_1_$__cuda_sm10x_tcgen05_guardrail_trap_phase_invalid_during_alloc)
$__internal_1_$__cuda_sm10x_tcgen05_guardrail_trap_phase_invalid_during_alloc:
[----:B------:R-:W-:Y:S05]  /*2900*/  BPT.TRAP 0x1 ;  /* 0x000000040000795c */ /* 0x000fea0000300000 */
[----:B------:R-:W-:-:S04]  /*2910*/  IMAD.MOV.U32 R3, RZ, RZ, 0x0 ;  /* 0x00000000ff037424 */ /* 0x000fc800078e00ff */
[----:B------:R-:W-:Y:S05]  /*2920*/  RET.REL.NODEC R2 `(gluon_tcgen05) ;  /* 0xffffffd402b47950 */ /* 0x000fea0003c3ffff */
        .weak           $__internal_2_$__cuda_sm10x_tcgen05_guardrail_trap_unallocated_columns_being_dealloced
        .type           $__internal_2_$__cuda_sm10x_tcgen05_guardrail_trap_unallocated_columns_being_dealloced,@function
        .size           $__internal_2_$__cuda_sm10x_tcgen05_guardrail_trap_unallocated_columns_being_dealloced,(.L_x_82 - $__internal_2_$__cuda_sm10x_tcgen05_guardrail_trap_unallocated_columns_being_dealloced)
$__internal_2_$__cuda_sm10x_tcgen05_guardrail_trap_unallocated_columns_being_dealloced:
[----:B------:R-:W-:Y:S05]  /*2930*/  BPT.TRAP 0x1 ;  /* 0x000000040000795c */ /* 0x000fea0000300000 */
[----:B------:R-:W-:-:S04]  /*2940*/  IMAD.MOV.U32 R3, RZ, RZ, 0x0 ;  /* 0x00000000ff037424 */ /* 0x000fc800078e00ff */
[----:B------:R-:W-:Y:S05]  /*2950*/  RET.REL.NODEC R2 `(gluon_tcgen05) ;  /* 0xffffffd402a87950 */ /* 0x000fea0003c3ffff */
.L_x_79:
[----:B------:R-:W-:-:S00]  /*2960*/  BRA `(.L_x_79) ;  /* 0xfffffffc00fc7947 */ /* 0x000fc0000383ffff */
[----:B------:R-:W-:-:S00]  /*2970*/  NOP ;  /* 0x0000000000007918 */ /* 0x000fc00000000000 */
        /* <DEDUP_REMOVED lines=8> */
.L_x_82:


//--------------------- .nv.shared.gluon_tcgen05  --------------------------
	.section	.nv.shared.gluon_tcgen05,"aw",@nobits
	.sectionflags	@""
	.align	16
	.zero		1024


//--------------------- .nv.shared.reserved.0     --------------------------
	.section	.nv.shared.reserved.0,"aw",@nobits
	.align	8
	.weak		__nv_reservedSMEM_offset_0_alias
	.size		__nv_reservedSMEM_offset_0_alias, 0, 64
	.other		__nv_reservedSMEM_offset_0_alias,@"STO_CUDA_RESERVED_SHARED STV_DEFAULT"
__nv_reservedSMEM_offset_0_alias:
	.zero		0
.nv.shared.reserved.0:
	.zero		64
	.weak		__nv_reservedSMEM_allocation_phase
	.type		__nv_reservedSMEM_allocation_phase,@object
	.size		__nv_reservedSMEM_allocation_phase,(.L_0 - __nv_reservedSMEM_allocation_phase)
__nv_reservedSMEM_allocation_phase:
	.zero		1
.L_0:
	.zero		7
	.weak		__nv_reservedSMEM_devtool_atexit_pc
	.type		__nv_reservedSMEM_devtool_atexit_pc,@object
	.size		__nv_reservedSMEM_devtool_atexit_pc,(__nv_reservedSMEM_allocation_mask - __nv_reservedSMEM_devtool_atexit_pc)
__nv_reservedSMEM_devtool_atexit_pc:
	.zero		8
	.weak		__nv_reservedSMEM_allocation_mask
	.type		__nv_reservedSMEM_allocation_mask,@object
	.size		__nv_reservedSMEM_allocation_mask,(.L_2 - __nv_reservedSMEM_allocation_mask)
__nv_reservedSMEM_allocation_mask:
	.zero		4
.L_2:


//--------------------- .nv.constant0.gluon_tcgen05 --------------------------
	.section	.nv.constant0.gluon_tcgen05,"a",@progbits
	.sectionflags	@""
	.align	4
.nv.constant0.gluon_tcgen05:
	.zero		976


//--------------------- SYMBOLS --------------------------

	.type		.nv.reservedSmem.offset0,@object
	.size		.nv.reservedSmem.offset0,0x4
	.type		.nv.reservedSmem.cap,@object
	.size		.nv.reservedSmem.cap,0x4
